	.headerflags	@"EF_CUDA_TEXMODE_UNIFIED EF_CUDA_64BIT_ADDRESS EF_CUDA_SM86 EF_CUDA_VIRTUAL_SM(EF_CUDA_SM86)"
	.elftype	@"ET_EXEC"


//--------------------- .nv.info                  --------------------------
	.section	.nv.info,"",@"SHT_CUDA_INFO"
	.align	4


	//----- nvinfo : EIATTR_REGCOUNT
	.align		4
        /*0000*/ 	.byte	0x04, 0x2f
        /*0002*/ 	.short	(.L_1 - .L_0)
	.align		4
.L_0:
        /*0004*/ 	.word	index@(triton_red_fused_9)
        /*0008*/ 	.word	0x00000028


	//----- nvinfo : EIATTR_FRAME_SIZE
	.align		4
.L_1:
        /*000c*/ 	.byte	0x04, 0x11
        /*000e*/ 	.short	(.L_3 - .L_2)
	.align		4
.L_2:
        /*0010*/ 	.word	index@(triton_red_fused_9)
        /*0014*/ 	.word	0x00000000


	//----- nvinfo : EIATTR_MIN_STACK_SIZE
	.align		4
.L_3:
        /*0018*/ 	.byte	0x04, 0x12
        /*001a*/ 	.short	(.L_5 - .L_4)
	.align		4
.L_4:
        /*001c*/ 	.word	index@(triton_red_fused_9)
        /*0020*/ 	.word	0x00000000
.L_5:


//--------------------- .nv.info.triton_red_fused_9 --------------------------
	.section	.nv.info.triton_red_fused_9,"",@"SHT_CUDA_INFO"
	.sectionflags	@""
	.align	4


	//----- nvinfo : EIATTR_CUDA_API_VERSION
	.align		4
        /*0000*/ 	.byte	0x04, 0x37
        /*0002*/ 	.short	(.L_7 - .L_6)
.L_6:
        /*0004*/ 	.word	0x00000080


	//----- nvinfo : EIATTR_SW2861232_WAR
	.align		4
.L_7:
        /*0008*/ 	.byte	0x01, 0x35
	.zero		2


	//----- nvinfo : EIATTR_PARAM_CBANK
	.align		4
        /*000c*/ 	.byte	0x04, 0x0a
        /*000e*/ 	.short	(.L_9 - .L_8)
	.align		4
.L_8:
        /*0010*/ 	.word	index@(.nv.constant0.triton_red_fused_9)
        /*0014*/ 	.short	0x0160
        /*0016*/ 	.short	0x0028


	//----- nvinfo : EIATTR_CBANK_PARAM_SIZE
	.align		4
.L_9:
        /*0018*/ 	.byte	0x03, 0x19
        /*001a*/ 	.short	0x0028


	//----- nvinfo : EIATTR_KPARAM_INFO
	.align		4
        /*001c*/ 	.byte	0x04, 0x17
        /*001e*/ 	.short	(.L_11 - .L_10)
.L_10:
        /*0020*/ 	.word	0x00000000
        /*0024*/ 	.short	0x0005
        /*0026*/ 	.short	0x0020
        /*0028*/ 	.byte	0x00, 0xf4, 0x21, 0x00


	//----- nvinfo : EIATTR_KPARAM_INFO
	.align		4
.L_11:
        /*002c*/ 	.byte	0x04, 0x17
        /*002e*/ 	.short	(.L_13 - .L_12)
.L_12:
        /*0030*/ 	.word	0x00000000
        /*0034*/ 	.short	0x0004
        /*0036*/ 	.short	0x001c
        /*0038*/ 	.byte	0x00, 0xf0, 0x11, 0x00


	//----- nvinfo : EIATTR_KPARAM_INFO
	.align		4
.L_13:
        /*003c*/ 	.byte	0x04, 0x17
        /*003e*/ 	.short	(.L_15 - .L_14)
.L_14:
        /*0040*/ 	.word	0x00000000
        /*0044*/ 	.short	0x0003
        /*0046*/ 	.short	0x0018
        /*0048*/ 	.byte	0x00, 0xf0, 0x11, 0x00


	//----- nvinfo : EIATTR_KPARAM_INFO
	.align		4
.L_15:
        /*004c*/ 	.byte	0x04, 0x17
        /*004e*/ 	.short	(.L_17 - .L_16)
.L_16:
        /*0050*/ 	.word	0x00000000
        /*0054*/ 	.short	0x0002
        /*0056*/ 	.short	0x0010
        /*0058*/ 	.byte	0x00, 0xf4, 0x21, 0x00


	//----- nvinfo : EIATTR_KPARAM_INFO
	.align		4
.L_17:
        /*005c*/ 	.byte	0x04, 0x17
        /*005e*/ 	.short	(.L_19 - .L_18)
.L_18:
        /*0060*/ 	.word	0x00000000
        /*0064*/ 	.short	0x0001
        /*0066*/ 	.short	0x0008
        /*0068*/ 	.byte	0x00, 0xf4, 0x21, 0x00


	//----- nvinfo : EIATTR_KPARAM_INFO
	.align		4
.L_19:
        /*006c*/ 	.byte	0x04, 0x17
        /*006e*/ 	.short	(.L_21 - .L_20)
.L_20:
        /*0070*/ 	.word	0x00000000
        /*0074*/ 	.short	0x0000
        /*0076*/ 	.short	0x0000
        /*0078*/ 	.byte	0x00, 0xf4, 0x21, 0x00


	//----- nvinfo : EIATTR_MAXREG_COUNT
	.align		4
.L_21:
        /*007c*/ 	.byte	0x03, 0x1b
        /*007e*/ 	.short	0x0080


	//----- nvinfo : EIATTR_COOP_GROUP_MASK_REGIDS
	.align		4
        /*0080*/ 	.byte	0x04, 0x29
        /*0082*/ 	.short	(.L_23 - .L_22)


	//   ....[0]....
.L_22:
        /*0084*/ 	.word	0xffffffff


	//   ....[1]....
        /*0088*/ 	.word	0xffffffff


	//   ....[2]....
        /*008c*/ 	.word	0xffffffff


	//   ....[3]....
        /*0090*/ 	.word	0xffffffff


	//   ....[4]....
        /*0094*/ 	.word	0xffffffff


	//   ....[5]....
        /*0098*/ 	.word	0xffffffff


	//   ....[6]....
        /*009c*/ 	.word	0xffffffff


	//   ....[7]....
        /*00a0*/ 	.word	0xffffffff


	//   ....[8]....
        /*00a4*/ 	.word	0xffffffff


	//   ....[9]....
        /*00a8*/ 	.word	0xffffffff


	//   ....[10]....
        /*00ac*/ 	.word	0xffffffff


	//   ....[11]....
        /*00b0*/ 	.word	0xffffffff


	//   ....[12]....
        /*00b4*/ 	.word	0xffffffff


	//   ....[13]....
        /*00b8*/ 	.word	0xffffffff


	//----- nvinfo : EIATTR_COOP_GROUP_INSTR_OFFSETS
	.align		4
.L_23:
        /*00bc*/ 	.byte	0x04, 0x28
        /*00be*/ 	.short	(.L_25 - .L_24)


	//   ....[0]....
.L_24:
        /*00c0*/ 	.word	0x00000780


	//   ....[1]....
        /*00c4*/ 	.word	0x000007c0


	//   ....[2]....
        /*00c8*/ 	.word	0x00000800


	//   ....[3]....
        /*00cc*/ 	.word	0x00000840


	//   ....[4]....
        /*00d0*/ 	.word	0x00000910


	//   ....[5]....
        /*00d4*/ 	.word	0x000009a0


	//   ....[6]....
        /*00d8*/ 	.word	0x00000db0


	//   ....[7]....
        /*00dc*/ 	.word	0x000010b0


	//   ....[8]....
        /*00e0*/ 	.word	0x00001540


	//   ....[9]....
        /*00e4*/ 	.word	0x00001560


	//   ....[10]....
        /*00e8*/ 	.word	0x00001580


	//   ....[11]....
        /*00ec*/ 	.word	0x000015a0


	//   ....[12]....
        /*00f0*/ 	.word	0x000015c0


	//   ....[13]....
        /*00f4*/ 	.word	0x00001660


	//----- nvinfo : EIATTR_EXIT_INSTR_OFFSETS
	.align		4
.L_25:
        /*00f8*/ 	.byte	0x04, 0x1c
        /*00fa*/ 	.short	(.L_27 - .L_26)


	//   ....[0]....
.L_26:
        /*00fc*/ 	.word	0x00001e70


	//   ....[1]....
        /*0100*/ 	.word	0x00001e90


	//----- nvinfo : EIATTR_REQNTID
	.align		4
.L_27:
        /*0104*/ 	.byte	0x04, 0x10
        /*0106*/ 	.short	(.L_29 - .L_28)
.L_28:
        /*0108*/ 	.word	0x00000200
        /*010c*/ 	.word	0x00000001
        /*0110*/ 	.word	0x00000001
.L_29:


//--------------------- .nv.callgraph             --------------------------
	.section	.nv.callgraph,"",@"SHT_CUDA_CALLGRAPH"
	.align	4
	.sectionentsize	8
	.align		4
        /*0000*/ 	.word	0x00000000
	.align		4
        /*0004*/ 	.word	0xffffffff
	.align		4
        /*0008*/ 	.word	0x00000000
	.align		4
        /*000c*/ 	.word	0xfffffffe
	.align		4
        /*0010*/ 	.word	0x00000000
	.align		4
        /*0014*/ 	.word	0xfffffffd
	.align		4
        /*0018*/ 	.word	0x00000000
	.align		4
        /*001c*/ 	.word	0xfffffffc


//--------------------- .nv.rel.action            --------------------------
	.section	.nv.rel.action,"",@"SHT_CUDA_RELOCINFO"
	.align	8
	.sectionentsize	8
        /*0000*/ 	.byte	0x73, 0x00, 0x00, 0x00, 0x00, 0x00, 0x00, 0x00, 0x00, 0x00, 0x00, 0x11, 0x25, 0x00, 0x05, 0x36


//--------------------- .nv.constant0.triton_red_fused_9 --------------------------
	.section	.nv.constant0.triton_red_fused_9,"a",@progbits
	.sectionflags	@""
	.align	4
.nv.constant0.triton_red_fused_9:
	.zero		392


//--------------------- .text.triton_red_fused_9  --------------------------
	.section	.text.triton_red_fused_9,"ax",@progbits
	.sectionflags	@"SHF_BARRIERS=1"
	.sectioninfo	@"SHI_REGISTERS=40"
	.align	128
        .global         triton_red_fused_9
        .type           triton_red_fused_9,@function
        .size           triton_red_fused_9,(.L_x_1 - triton_red_fused_9)
        .other          triton_red_fused_9,@"STO_CUDA_ENTRY STV_DEFAULT"
triton_red_fused_9:
.text.triton_red_fused_9:
[----:B------:R-:W-:Y:S02]  /*0000*/  MOV R1, c[0x0][0x28] ;  /* 0x00000a0000017a02 */ /* 0x000fe40000000f00 */
[----:B------:R-:W0:Y:S01]  /*0010*/  S2R R32, SR_TID.X ;  /* 0x0000000000207919 */ /* 0x000e220000002100 */
[----:B------:R-:W1:Y:S01]  /*0020*/  S2UR UR4, SR_CTAID.X ;  /* 0x00000000000479c3 */ /* 0x000e620000002500 */
[----:B------:R-:W-:Y:S01]  /*0030*/  CS2R R12, SRZ ;  /* 0x00000000000c7805 */ /* 0x000fe2000001ff00 */
[----:B------:R-:W-:Y:S01]  /*0040*/  CS2R R14, SRZ ;  /* 0x00000000000e7805 */ /* 0x000fe2000001ff00 */
[----:B------:R-:W-:Y:S01]  /*0050*/  CS2R R16, SRZ ;  /* 0x0000000000107805 */ /* 0x000fe2000001ff00 */
[----:B------:R-:W-:Y:S01]  /*0060*/  CS2R R18, SRZ ;  /* 0x0000000000127805 */ /* 0x000fe2000001ff00 */
[----:B0-----:R-:W-:Y:S01]  /*0070*/  SHF.R.U32.HI R30, RZ, 0x6, R32 ;  /* 0x00000006ff1e7819 */ /* 0x001fe20000011620 */
[----:B-1----:R-:W-:Y:S01]  /*0080*/  USHF.L.U32 UR4, UR4, 0x3, URZ ;  /* 0x0000000304047899 */ /* 0x002fe2000800063f */
[----:B------:R-:W-:Y:S02]  /*0090*/  SHF.L.U32 R2, R32, 0x2, RZ ;  /* 0x0000000220027819 */ /* 0x000fe400000006ff */
[----:B------:R-:W-:-:S02]  /*00a0*/  SGXT.U32 R30, R30, 0x3 ;  /* 0x000000031e1e781a */ /* 0x000fc40000000000 */
[----:B------:R-:W-:Y:S02]  /*00b0*/  LOP3.LUT R28, R2, 0xfc, RZ, 0xc0, !PT ;  /* 0x000000fc021c7812 */ /* 0x000fe400078ec0ff */
[----:B------:R-:W-:Y:S02]  /*00c0*/  LOP3.LUT R0, R30, UR4, RZ, 0xfc, !PT ;  /* 0x000000041e007c12 */ /* 0x000fe4000f8efcff */
[----:B------:R-:W-:Y:S02]  /*00d0*/  LOP3.LUT R27, R28, 0x100, RZ, 0xfc, !PT ;  /* 0x000001001c1b7812 */ /* 0x000fe400078efcff */
[C---:B------:R-:W-:Y:S01]  /*00e0*/  ISETP.GE.AND P1, PT, R0.reuse, 0x2880, PT ;  /* 0x000028800000780c */ /* 0x040fe20003f26270 */
[----:B------:R-:W-:-:S03]  /*00f0*/  IMAD.HI R4, R0, 0x1948b0fd, RZ ;  /* 0x1948b0fd00047827 */ /* 0x000fc600078e02ff */
[----:B------:R-:W-:Y:S01]  /*0100*/  ISETP.LT.U32.AND P0, PT, R27, 0x144, !P1 ;  /* 0x000001441b00780c */ /* 0x000fe20004f01070 */
[----:B------:R-:W-:Y:S01]  /*0110*/  IMAD R0, R0, 0x144, RZ ;  /* 0x0000014400007824 */ /* 0x000fe200078e02ff */
[----:B------:R-:W-:-:S03]  /*0120*/  SHF.R.U32.HI R5, RZ, 0x1f, R4 ;  /* 0x0000001fff057819 */ /* 0x000fc60000011604 */
[----:B------:R-:W-:Y:S01]  /*0130*/  IMAD.IADD R21, R0, 0x1, R27 ;  /* 0x0000000100157824 */ /* 0x000fe200078e021b */
[----:B------:R-:W-:Y:S02]  /*0140*/  LEA.HI.SX32 R5, R4, R5, 0x1b ;  /* 0x0000000504057211 */ /* 0x000fe400078fdaff */
[----:B------:R-:W-:Y:S02]  /*0150*/  IADD3 R20, R28, R0, RZ ;  /* 0x000000001c147210 */ /* 0x000fe40007ffe0ff */
[----:B------:R-:W-:Y:S02]  /*0160*/  @!P1 MOV R2, 0x0 ;  /* 0x0000000000029802 */ /* 0x000fe40000000f00 */
[----:B------:R-:W-:Y:S01]  /*0170*/  @!P1 MOV R3, 0x14f00000 ;  /* 0x14f0000000039802 */ /* 0x000fe20000000f00 */
[----:B------:R-:W-:Y:S01]  /*0180*/  @P0 IMAD.MOV.U32 R8, RZ, RZ, 0x0 ;  /* 0x00000000ff080424 */ /* 0x000fe200078e00ff */
[----:B------:R-:W-:Y:S01]  /*0190*/  @!P1 MOV R6, 0x0 ;  /* 0x0000000000069802 */ /* 0x000fe20000000f00 */
[----:B------:R0:W1:Y:S01]  /*01a0*/  @!P1 R2UR UR4, R2 ;  /* 0x00000000020493c2 */ /* 0x00006200000e0000 */
[----:B------:R-:W-:-:S02]  /*01b0*/  @!P1 MOV R7, 0x14f00000 ;  /* 0x14f0000000079802 */ /* 0x000fc40000000f00 */
[----:B------:R-:W-:Y:S02]  /*01c0*/  @P0 MOV R9, 0x14f00000 ;  /* 0x14f0000000090802 */ /* 0x000fe40000000f00 */
[----:B------:R-:W-:Y:S02]  /*01d0*/  @P0 MOV R10, 0x0 ;  /* 0x00000000000a0802 */ /* 0x000fe40000000f00 */
[----:B------:R-:W-:Y:S01]  /*01e0*/  @P0 MOV R11, 0x14f00000 ;  /* 0x14f00000000b0802 */ /* 0x000fe20000000f00 */
[----:B------:R0:W1:Y:S01]  /*01f0*/  @!P1 R2UR UR5, R3 ;  /* 0x00000000030593c2 */ /* 0x00006200000e0000 */
[----:B------:R-:W-:Y:S02]  /*0200*/  LEA R5, R5, R0, 0x4 ;  /* 0x0000000005057211 */ /* 0x000fe400078e20ff */
[----:B------:R-:W-:Y:S02]  /*0210*/  MOV R0, 0x4 ;  /* 0x0000000400007802 */ /* 0x000fe40000000f00 */
[----:B------:R-:W-:-:S02]  /*0220*/  IADD3 R28, R28, R5, RZ ;  /* 0x000000051c1c7210 */ /* 0x000fc40007ffe0ff */
[----:B------:R-:W-:Y:S01]  /*0230*/  IADD3 R27, R5, R27, RZ ;  /* 0x0000001b051b7210 */ /* 0x000fe20007ffe0ff */
[----:B------:R2:W3:Y:S01]  /*0240*/  @!P1 R2UR UR6, R6 ;  /* 0x00000000060693c2 */ /* 0x0004e200000e0000 */
[----:B------:R-:W-:Y:S01]  /*0250*/  CS2R R4, SRZ ;  /* 0x0000000000047805 */ /* 0x000fe2000001ff00 */
[----:B0-----:R-:W-:-:S04]  /*0260*/  IMAD.WIDE R2, R20, R0, c[0x0][0x160] ;  /* 0x0000580014027625 */ /* 0x001fc800078e0200 */
[-C--:B------:R-:W-:Y:S02]  /*0270*/  IMAD.WIDE R22, R28, R0.reuse, c[0x0][0x168] ;  /* 0x00005a001c167625 */ /* 0x080fe400078e0200 */
[----:B------:R2:W3:Y:S02]  /*0280*/  @!P1 R2UR UR7, R7 ;  /* 0x00000000070793c2 */ /* 0x0004e400000e0000 */
[----:B------:R-:W-:-:S04]  /*0290*/  IMAD.WIDE R24, R27, R0, c[0x0][0x168] ;  /* 0x00005a001b187625 */ /* 0x000fc800078e0200 */
[----:B------:R-:W-:Y:S02]  /*02a0*/  IMAD.WIDE R20, R21, R0, c[0x0][0x160] ;  /* 0x0000580015147625 */ /* 0x000fe400078e0200 */
[----:B------:R0:W4:Y:S01]  /*02b0*/  @P0 R2UR UR8, R8 ;  /* 0x00000000080803c2 */ /* 0x00012200000e0000 */
[----:B--2---:R-:W-:-:S07]  /*02c0*/  CS2R R6, SRZ ;  /* 0x0000000000067805 */ /* 0x004fce000001ff00 */
[----:B------:R0:W4:Y:S08]  /*02d0*/  @P0 R2UR UR9, R9 ;  /* 0x00000000090903c2 */ /* 0x00013000000e0000 */
[----:B------:R2:W5:Y:S01]  /*02e0*/  @P0 R2UR UR10, R10 ;  /* 0x000000000a0a03c2 */ /* 0x00056200000e0000 */
[----:B0-----:R-:W-:Y:S01]  /*02f0*/  CS2R R8, SRZ ;  /* 0x0000000000087805 */ /* 0x001fe2000001ff00 */
[----:B---3--:R-:W3:Y:S06]  /*0300*/  @!P1 LDG.E.EL.128 R4, desc[UR6][R22.64] ;  /* 0x0000000616049981 */ /* 0x008eec200c2e1d00 */
[----:B------:R2:W5:Y:S02]  /*0310*/  @P0 R2UR UR11, R11 ;  /* 0x000000000b0b03c2 */ /* 0x00056400000e0000 */
[----:B--2---:R-:W-:Y:S01]  /*0320*/  CS2R R10, SRZ ;  /* 0x00000000000a7805 */ /* 0x004fe2000001ff00 */
[----:B----4-:R-:W2:Y:S05]  /*0330*/  @P0 LDG.E.EL.128 R16, desc[UR8][R20.64] ;  /* 0x0000000814100981 */ /* 0x010eaa200c2e1d00 */
[----:B-1----:R-:W3:Y:S04]  /*0340*/  @!P1 LDG.E.EL.128 R8, desc[UR4][R2.64] ;  /* 0x0000000402089981 */ /* 0x002ee8200c2e1d00 */
[----:B-----5:R-:W2:Y:S01]  /*0350*/  @P0 LDG.E.EL.128 R12, desc[UR10][R24.64] ;  /* 0x0000000a180c0981 */ /* 0x020ea2200c2e1d00 */
[----:B---3--:R-:W-:Y:S01]  /*0360*/  FADD R4, R4, R8 ;  /* 0x0000000804047221 */ /* 0x008fe20000000000 */
[----:B------:R-:W-:Y:S01]  /*0370*/  FADD R0, R7, R11 ;  /* 0x0000000b07007221 */ /* 0x000fe20000000000 */
[----:B------:R-:W-:-:S03]  /*0380*/  FADD R5, R5, R9 ;  /* 0x0000000905057221 */ /* 0x000fc60000000000 */
[----:B------:R-:W-:Y:S01]  /*0390*/  FSETP.NEU.AND P2, PT, R4, -INF , !P1 ;  /* 0xff8000000400780b */ /* 0x000fe20004f4d000 */
[----:B--2---:R-:W-:Y:S01]  /*03a0*/  FADD R12, R12, R16 ;  /* 0x000000100c0c7221 */ /* 0x004fe20000000000 */
[----:B------:R-:W-:-:S04]  /*03b0*/  FADD R19, R15, R19 ;  /* 0x000000130f137221 */ /* 0x000fc80000000000 */
[----:B------:R-:W-:Y:S02]  /*03c0*/  FSETP.NEU.AND P3, PT, R12, -INF , P0 ;  /* 0xff8000000c00780b */ /* 0x000fe4000076d000 */
[----:B------:R-:W-:Y:S02]  /*03d0*/  SEL R7, RZ, 0x1, !P2 ;  /* 0x00000001ff077807 */ /* 0x000fe40005000000 */
[----:B------:R-:W-:Y:S02]  /*03e0*/  SEL R8, RZ, 0x1fffe, !P3 ;  /* 0x0001fffeff087807 */ /* 0x000fe40005800000 */
[----:B------:R-:W-:Y:S02]  /*03f0*/  FSETP.NEU.AND P2, PT, R5, -INF , !P1 ;  /* 0xff8000000500780b */ /* 0x000fe40004f4d000 */
[----:B------:R-:W-:Y:S02]  /*0400*/  FSETP.NEU.AND P4, PT, R0, -INF , !P1 ;  /* 0xff8000000000780b */ /* 0x000fe40004f8d000 */
[----:B------:R-:W-:Y:S01]  /*0410*/  FSETP.NEU.AND P5, PT, R19, -INF , P0 ;  /* 0xff8000001300780b */ /* 0x000fe200007ad000 */
[----:B------:R-:W-:Y:S01]  /*0420*/  FADD R13, R13, R17 ;  /* 0x000000110d0d7221 */ /* 0x000fe20000000000 */
[----:B------:R-:W-:Y:S01]  /*0430*/  FSEL R16, R4, -INF , !P1 ;  /* 0xff80000004107808 */ /* 0x000fe20004800000 */
[----:B------:R-:W-:Y:S01]  /*0440*/  FADD R18, R14, R18 ;  /* 0x000000120e127221 */ /* 0x000fe20000000000 */
[----:B------:R-:W-:-:S02]  /*0450*/  IADD3 R7, R7, R8, RZ ;  /* 0x0000000807077210 */ /* 0x000fc40007ffe0ff */
[----:B------:R-:W-:Y:S02]  /*0460*/  SEL R25, RZ, 0x4, !P2 ;  /* 0x00000004ff197807 */ /* 0x000fe40005000000 */
[----:B------:R-:W-:Y:S02]  /*0470*/  SEL R8, RZ, 0x1, !P4 ;  /* 0x00000001ff087807 */ /* 0x000fe40006000000 */
[----:B------:R-:W-:Y:S02]  /*0480*/  SEL R9, RZ, 0x1fffe, !P5 ;  /* 0x0001fffeff097807 */ /* 0x000fe40006800000 */
[----:B------:R-:W-:Y:S02]  /*0490*/  FSEL R14, R5, -INF , !P1 ;  /* 0xff800000050e7808 */ /* 0x000fe40004800000 */
[----:B------:R-:W-:Y:S01]  /*04a0*/  FSETP.GT.AND P2, PT, R16, R12, PT ;  /* 0x0000000c1000720b */ /* 0x000fe20003f44000 */
[----:B------:R-:W-:Y:S01]  /*04b0*/  FADD R22, R6, R10 ;  /* 0x0000000a06167221 */ /* 0x000fe20000000000 */
[----:B------:R-:W-:-:S02]  /*04c0*/  FSETP.NEU.AND P3, PT, R13, -INF , P0 ;  /* 0xff8000000d00780b */ /* 0x000fc4000076d000 */
[----:B------:R-:W-:Y:S02]  /*04d0*/  IADD3 R15, R8, R9, RZ ;  /* 0x00000009080f7210 */ /* 0x000fe40007ffe0ff */
[----:B------:R-:W-:Y:S02]  /*04e0*/  FSETP.GT.AND P6, PT, R14, R13, PT ;  /* 0x0000000d0e00720b */ /* 0x000fe40003fc4000 */
[C---:B------:R-:W-:Y:S02]  /*04f0*/  FSETP.NAN.AND P5, PT, R16.reuse, R16, PT ;  /* 0x000000101000720b */ /* 0x040fe40003fa8000 */
[----:B------:R-:W-:Y:S02]  /*0500*/  FSEL R9, R16, R12, P2 ;  /* 0x0000000c10097208 */ /* 0x000fe40001000000 */
[----:B------:R-:W-:Y:S02]  /*0510*/  SEL R6, RZ, 0x7fff8, !P3 ;  /* 0x0007fff8ff067807 */ /* 0x000fe40005800000 */
[----:B------:R-:W-:-:S02]  /*0520*/  LOP3.LUT R7, R7, 0x3, RZ, 0xc0, !PT ;  /* 0x0000000307077812 */ /* 0x000fc400078ec0ff */
[----:B------:R-:W-:Y:S02]  /*0530*/  FSETP.NEU.AND P4, PT, R22, -INF , !P1 ;  /* 0xff8000001600780b */ /* 0x000fe40004f8d000 */
[C---:B------:R-:W-:Y:S02]  /*0540*/  FSETP.NAN.AND P2, PT, R14.reuse, R14, PT ;  /* 0x0000000e0e00720b */ /* 0x040fe40003f48000 */
[----:B------:R-:W-:Y:S02]  /*0550*/  FSEL R11, R14, R13, P6 ;  /* 0x0000000d0e0b7208 */ /* 0x000fe40003000000 */
[----:B------:R-:W-:Y:S02]  /*0560*/  FSEL R24, R22, -INF , !P1 ;  /* 0xff80000016187808 */ /* 0x000fe40004800000 */
[----:B------:R-:W-:Y:S02]  /*0570*/  FSEL R9, R16, R9, P5 ;  /* 0x0000000910097208 */ /* 0x000fe40002800000 */
[----:B------:R-:W-:-:S02]  /*0580*/  IADD3 R25, R7, R6, R25 ;  /* 0x0000000607197210 */ /* 0x000fc40007ffe019 */
[----:B------:R-:W-:Y:S02]  /*0590*/  FSETP.NEU.AND P3, PT, R18, -INF , P0 ;  /* 0xff8000001200780b */ /* 0x000fe4000076d000 */
[----:B------:R-:W-:Y:S02]  /*05a0*/  SEL R7, RZ, 0x4, !P4 ;  /* 0x00000004ff077807 */ /* 0x000fe40006000000 */
[----:B------:R-:W-:Y:S02]  /*05b0*/  FSEL R10, R14, R11, P2 ;  /* 0x0000000b0e0a7208 */ /* 0x000fe40001000000 */
[----:B------:R-:W-:Y:S02]  /*05c0*/  FSETP.GT.AND P4, PT, R24, R18, PT ;  /* 0x000000121800720b */ /* 0x000fe40003f84000 */
[----:B------:R-:W-:Y:S02]  /*05d0*/  FSEL R11, R9, R16, P0 ;  /* 0x00000010090b7208 */ /* 0x000fe40000000000 */
[----:B------:R-:W-:-:S02]  /*05e0*/  SEL R8, RZ, 0x7fff8, !P3 ;  /* 0x0007fff8ff087807 */ /* 0x000fc40005800000 */
[C---:B------:R-:W-:Y:S02]  /*05f0*/  FSETP.NAN.AND P5, PT, R24.reuse, R24, PT ;  /* 0x000000181800720b */ /* 0x040fe40003fa8000 */
[----:B------:R-:W-:Y:S02]  /*0600*/  FSEL R23, R24, R18, P4 ;  /* 0x0000001218177208 */ /* 0x000fe40002000000 */
[----:B------:R-:W-:Y:S02]  /*0610*/  FSEL R6, R10, R14, P0 ;  /* 0x0000000e0a067208 */ /* 0x000fe40000000000 */
[----:B------:R-:W-:Y:S02]  /*0620*/  FSETP.NAN.AND P3, PT, R11, R11, PT ;  /* 0x0000000b0b00720b */ /* 0x000fe40003f68000 */
[----:B------:R-:W-:Y:S02]  /*0630*/  LOP3.LUT R15, R15, 0x3, RZ, 0xc0, !PT ;  /* 0x000000030f0f7812 */ /* 0x000fe400078ec0ff */
[----:B------:R-:W-:-:S02]  /*0640*/  FSEL R23, R24, R23, P5 ;  /* 0x0000001718177208 */ /* 0x000fc40002800000 */
[CC--:B------:R-:W-:Y:S02]  /*0650*/  FSETP.GT.AND P2, PT, R11.reuse, R6.reuse, PT ;  /* 0x000000060b00720b */ /* 0x0c0fe40003f44000 */
[----:B------:R-:W-:Y:S02]  /*0660*/  FSEL R34, R11, R6, P3 ;  /* 0x000000060b227208 */ /* 0x000fe40001800000 */
[----:B------:R-:W-:Y:S02]  /*0670*/  IADD3 R33, R15, R8, R7 ;  /* 0x000000080f217210 */ /* 0x000fe40007ffe007 */
[----:B------:R-:W-:Y:S02]  /*0680*/  FSEL R8, R23, R24, P0 ;  /* 0x0000001817087208 */ /* 0x000fe40000000000 */
[----:B------:R-:W-:Y:S02]  /*0690*/  FSEL R15, R11, R34, P2 ;  /* 0x000000220b0f7208 */ /* 0x000fe40001000000 */
[----:B------:R-:W-:-:S02]  /*06a0*/  FSEL R17, R0, -INF , !P1 ;  /* 0xff80000000117808 */ /* 0x000fc40004800000 */
[----:B------:R-:W-:Y:S02]  /*06b0*/  FSETP.GT.AND P4, PT, R15, R8, PT ;  /* 0x000000080f00720b */ /* 0x000fe40003f84000 */
[C---:B------:R-:W-:Y:S02]  /*06c0*/  FSETP.GT.AND P2, PT, R17.reuse, R19, PT ;  /* 0x000000131100720b */ /* 0x040fe40003f44000 */
[C---:B------:R-:W-:Y:S02]  /*06d0*/  FSETP.NAN.AND P3, PT, R17.reuse, R17, PT ;  /* 0x000000111100720b */ /* 0x040fe40003f68000 */
[----:B------:R-:W-:Y:S02]  /*06e0*/  FSEL R34, R17, R19, P2 ;  /* 0x0000001311227208 */ /* 0x000fe40001000000 */
[----:B------:R-:W-:Y:S02]  /*06f0*/  FSETP.NAN.AND P2, PT, R15, R15, PT ;  /* 0x0000000f0f00720b */ /* 0x000fe40003f48000 */
[----:B------:R-:W-:-:S03]  /*0700*/  FSEL R34, R17, R34, P3 ;  /* 0x0000002211227208 */ /* 0x000fc60001800000 */
[----:B------:R-:W-:Y:S02]  /*0710*/  @!P4 FSEL R15, R15, R8, P2 ;  /* 0x000000080f0fc208 */ /* 0x000fe40001000000 */
[----:B------:R-:W-:-:S04]  /*0720*/  FSEL R7, R34, R17, P0 ;  /* 0x0000001122077208 */ /* 0x000fc80000000000 */
[C---:B------:R-:W-:Y:S02]  /*0730*/  FSETP.GT.AND P2, PT, R15.reuse, R7, PT ;  /* 0x000000070f00720b */ /* 0x040fe40003f44000 */
[----:B------:R-:W-:Y:S02]  /*0740*/  FSETP.NAN.AND P3, PT, R15, R15, PT ;  /* 0x0000000f0f00720b */ /* 0x000fe40003f68000 */
[----:B------:R-:W-:-:S05]  /*0750*/  LOP3.LUT R36, R33, 0xf, RZ, 0xc0, !PT ;  /* 0x0000000f21247812 */ /* 0x000fca00078ec0ff */
[----:B------:R-:W-:-:S04]  /*0760*/  IMAD R25, R25, 0x10, R36 ;  /* 0x0000001019197824 */ /* 0x000fc800078e0224 */
[----:B------:R-:W-:-:S05]  /*0770*/  @!P2 FSEL R15, R15, R7, P3 ;  /* 0x000000070f0fa208 */ /* 0x000fca0001800000 */
[----:B------:R-:W0:Y:S01]  /*0780*/  SHFL.BFLY PT, R36, R15, 0x10, 0x1f ;  /* 0x0e001f000f247f89 */ /* 0x000e2200000e0000 */
[C---:B------:R-:W-:Y:S02]  /*0790*/  FSETP.NAN.AND P3, PT, R15.reuse, R15, PT ;  /* 0x0000000f0f00720b */ /* 0x040fe40003f68000 */
[----:B0-----:R-:W-:-:S11]  /*07a0*/  FSETP.GT.AND P2, PT, R15, R36, PT ;  /* 0x000000240f00720b */ /* 0x001fd60003f44000 */
[----:B------:R-:W-:-:S05]  /*07b0*/  @!P3 FSEL R15, R15, R36, P2 ;  /* 0x000000240f0fb208 */ /* 0x000fca0001000000 */
[----:B------:R-:W0:Y:S01]  /*07c0*/  SHFL.BFLY PT, R36, R15, 0x8, 0x1f ;  /* 0x0d001f000f247f89 */ /* 0x000e2200000e0000 */
[C---:B------:R-:W-:Y:S02]  /*07d0*/  FSETP.NAN.AND P3, PT, R15.reuse, R15, PT ;  /* 0x0000000f0f00720b */ /* 0x040fe40003f68000 */
[----:B0-----:R-:W-:-:S13]  /*07e0*/  FSETP.GT.AND P2, PT, R15, R36, PT ;  /* 0x000000240f00720b */ /* 0x001fda0003f44000 */
[----:B------:R-:W-:-:S05]  /*07f0*/  @!P2 FSEL R15, R15, R36, P3 ;  /* 0x000000240f0fa208 */ /* 0x000fca0001800000 */
[----:B------:R-:W0:Y:S01]  /*0800*/  SHFL.BFLY PT, R36, R15, 0x4, 0x1f ;  /* 0x0c801f000f247f89 */ /* 0x000e2200000e0000 */
[C---:B------:R-:W-:Y:S02]  /*0810*/  FSETP.NAN.AND P3, PT, R15.reuse, R15, PT ;  /* 0x0000000f0f00720b */ /* 0x040fe40003f68000 */
[----:B0-----:R-:W-:-:S13]  /*0820*/  FSETP.GT.AND P2, PT, R15, R36, PT ;  /* 0x000000240f00720b */ /* 0x001fda0003f44000 */
[----:B------:R-:W-:-:S05]  /*0830*/  @!P2 FSEL R15, R15, R36, P3 ;  /* 0x000000240f0fa208 */ /* 0x000fca0001800000 */
[----:B------:R-:W0:Y:S01]  /*0840*/  SHFL.BFLY PT, R36, R15, 0x2, 0x1f ;  /* 0x0c401f000f247f89 */ /* 0x000e2200000e0000 */
[----:B------:R-:W-:Y:S01]  /*0850*/  LOP3.LUT P2, RZ, R25, 0xff, RZ, 0xc0, !PT ;  /* 0x000000ff19ff7812 */ /* 0x000fe2000784c0ff */
[C---:B------:R-:W-:Y:S01]  /*0860*/  FADD R25, -R0.reuse, -INF ;  /* 0xff80000000197421 */ /* 0x040fe20000000100 */
[C---:B------:R-:W-:Y:S01]  /*0870*/  FSETP.NEU.AND P3, PT, R0.reuse, -INF , PT ;  /* 0xff8000000000780b */ /* 0x040fe20003f6d000 */
[----:B------:R-:W-:Y:S01]  /*0880*/  FADD R0, R0, -R0 ;  /* 0x8000000000007221 */ /* 0x000fe20000000000 */
[----:B------:R-:W-:Y:S01]  /*0890*/  FSETP.NAN.AND P6, PT, R15, R15, PT ;  /* 0x0000000f0f00720b */ /* 0x000fe20003fc8000 */
[----:B------:R-:W-:Y:S02]  /*08a0*/  FMUL R33, R25, 1.4426950216293334961 ;  /* 0x3fb8aa3b19217820 */ /* 0x000fe40000400000 */
[----:B------:R-:W-:Y:S01]  /*08b0*/  FMUL R37, R0, 1.4426950216293334961 ;  /* 0x3fb8aa3b00257820 */ /* 0x000fe20000400000 */
[----:B0-----:R-:W-:Y:S02]  /*08c0*/  FSETP.GT.AND P5, PT, R15, R36, PT ;  /* 0x000000240f00720b */ /* 0x001fe40003fa4000 */
[----:B------:R-:W-:-:S11]  /*08d0*/  FSETP.GEU.AND P4, PT, R33, -126, PT ;  /* 0xc2fc00002100780b */ /* 0x000fd60003f8e000 */
[----:B------:R-:W-:Y:S02]  /*08e0*/  @!P5 FSEL R15, R15, R36, P6 ;  /* 0x000000240f0fd208 */ /* 0x000fe40003000000 */
[----:B------:R-:W-:Y:S01]  /*08f0*/  FSETP.GEU.AND P5, PT, R37, -126, PT ;  /* 0xc2fc00002500780b */ /* 0x000fe20003fae000 */
[----:B------:R-:W-:Y:S02]  /*0900*/  @!P4 FMUL R33, R33, 0.5 ;  /* 0x3f0000002121c820 */ /* 0x000fe40000400000 */
[----:B------:R-:W0:Y:S02]  /*0910*/  SHFL.BFLY PT, R36, R15, 0x1, 0x1f ;  /* 0x0c201f000f247f89 */ /* 0x000e2400000e0000 */
[----:B------:R-:W1:Y:S08]  /*0920*/  MUFU.EX2 R25, R33 ;  /* 0x0000002100197308 */ /* 0x000e700000000800 */
[----:B------:R-:W-:-:S04]  /*0930*/  @!P5 FMUL R37, R37, 0.5 ;  /* 0x3f0000002525d820 */ /* 0x000fc80000400000 */
[----:B------:R-:W2:Y:S01]  /*0940*/  MUFU.EX2 R0, R37 ;  /* 0x0000002500007308 */ /* 0x000ea20000000800 */
[----:B-1----:R-:W-:Y:S01]  /*0950*/  @!P4 FMUL R25, R25, R25 ;  /* 0x000000191919c220 */ /* 0x002fe20000400000 */
[----:B--2---:R-:W-:-:S04]  /*0960*/  @!P5 FMUL R0, R0, R0 ;  /* 0x000000000000d220 */ /* 0x004fc80000400000 */
[----:B------:R-:W-:Y:S01]  /*0970*/  FFMA R25, RZ, R25, R0 ;  /* 0x00000019ff197223 */ /* 0x000fe20000000000 */
[----:B------:R-:W-:Y:S02]  /*0980*/  SEL R0, RZ, 0x1, !P2 ;  /* 0x00000001ff007807 */ /* 0x000fe40005000000 */
[C---:B0-----:R-:W-:Y:S02]  /*0990*/  FSETP.GT.AND P2, PT, R15.reuse, R36, PT ;  /* 0x000000240f00720b */ /* 0x041fe40003f44000 */
[----:B------:R0:W1:Y:S01]  /*09a0*/  REDUX.OR UR4, R0 ;  /* 0x00000000000473c4 */ /* 0x0000620000004000 */
[C---:B------:R-:W-:Y:S02]  /*09b0*/  FSETP.NEU.AND P5, PT, R22.reuse, -INF , PT ;  /* 0xff8000001600780b */ /* 0x040fe40003fad000 */
[----:B------:R-:W-:Y:S01]  /*09c0*/  FSETP.NAN.AND P6, PT, R15, R15, PT ;  /* 0x0000000f0f00720b */ /* 0x000fe20003fc8000 */
[C---:B0-----:R-:W-:Y:S01]  /*09d0*/  FADD R0, -R22.reuse, -INF ;  /* 0xff80000016007421 */ /* 0x041fe20000000100 */
[----:B------:R-:W-:-:S03]  /*09e0*/  FADD R22, R22, -R22 ;  /* 0x8000001616167221 */ /* 0x000fc60000000000 */
[----:B------:R-:W-:Y:S01]  /*09f0*/  FMUL R35, R0, 1.4426950216293334961 ;  /* 0x3fb8aa3b00237820 */ /* 0x000fe20000400000 */
[----:B------:R-:W-:Y:S02]  /*0a00*/  FMUL R33, R22, 1.4426950216293334961 ;  /* 0x3fb8aa3b16217820 */ /* 0x000fe40000400000 */
[----:B------:R-:W-:Y:S02]  /*0a10*/  @!P2 SEL R15, R15, R36, P6 ;  /* 0x000000240f0fa207 */ /* 0x000fe40003000000 */
[----:B------:R-:W-:Y:S02]  /*0a20*/  FSETP.GEU.AND P4, PT, R35, -126, PT ;  /* 0xc2fc00002300780b */ /* 0x000fe40003f8e000 */
[----:B------:R-:W-:Y:S01]  /*0a30*/  FSETP.GEU.AND P6, PT, R33, -126, PT ;  /* 0xc2fc00002100780b */ /* 0x000fe20003fce000 */
[----:B------:R-:W-:-:S04]  /*0a40*/  FADD R0, R17, -R34 ;  /* 0x8000002211007221 */ /* 0x000fc80000000000 */
[----:B------:R-:W-:-:S06]  /*0a50*/  FMUL R36, R0, 1.4426950216293334961 ;  /* 0x3fb8aa3b00247820 */ /* 0x000fcc0000400000 */
[----:B------:R-:W-:Y:S02]  /*0a60*/  @!P4 FMUL R35, R35, 0.5 ;  /* 0x3f0000002323c820 */ /* 0x000fe40000400000 */
[----:B------:R-:W-:Y:S02]  /*0a70*/  @!P6 FMUL R33, R33, 0.5 ;  /* 0x3f0000002121e820 */ /* 0x000fe40000400000 */
[----:B------:R-:W0:Y:S08]  /*0a80*/  MUFU.EX2 R17, R35 ;  /* 0x0000002300117308 */ /* 0x000e300000000800 */
[----:B------:R-:W2:Y:S01]  /*0a90*/  MUFU.EX2 R0, R33 ;  /* 0x0000002100007308 */ /* 0x000ea20000000800 */
[----:B------:R-:W-:Y:S01]  /*0aa0*/  FSETP.GEU.AND P2, PT, R36, -126, PT ;  /* 0xc2fc00002400780b */ /* 0x000fe20003f4e000 */
[----:B------:R-:W-:-:S04]  /*0ab0*/  FADD R19, R19, -R34 ;  /* 0x8000002213137221 */ /* 0x000fc80000000000 */
[----:B------:R-:W-:Y:S01]  /*0ac0*/  FMUL R37, R19, 1.4426950216293334961 ;  /* 0x3fb8aa3b13257820 */ /* 0x000fe20000400000 */
[----:B0-----:R-:W-:-:S04]  /*0ad0*/  @!P4 FMUL R17, R17, R17 ;  /* 0x000000111111c220 */ /* 0x001fc80000400000 */
[----:B------:R-:W-:Y:S01]  /*0ae0*/  FSETP.GEU.AND P4, PT, R37, -126, PT ;  /* 0xc2fc00002500780b */ /* 0x000fe20003f8e000 */
[----:B--2---:R-:W-:Y:S02]  /*0af0*/  @!P6 FMUL R0, R0, R0 ;  /* 0x000000000000e220 */ /* 0x004fe40000400000 */
[----:B------:R-:W-:Y:S01]  /*0b00*/  @!P2 FMUL R36, R36, 0.5 ;  /* 0x3f0000002424a820 */ /* 0x000fe20000400000 */
[----:B------:R-:W-:Y:S01]  /*0b10*/  FSETP.NEU.AND P6, PT, R34, -INF , PT ;  /* 0xff8000002200780b */ /* 0x000fe20003fcd000 */
[----:B------:R-:W-:Y:S01]  /*0b20*/  FFMA R22, RZ, R17, R0 ;  /* 0x00000011ff167223 */ /* 0x000fe20000000000 */
[----:B------:R-:W-:Y:S01]  /*0b30*/  FSEL R17, R25, 1, P3 ;  /* 0x3f80000019117808 */ /* 0x000fe20001800000 */
[----:B------:R-:W-:Y:S01]  /*0b40*/  FADD R34, R24, -R23 ;  /* 0x8000001718227221 */ /* 0x000fe20000000000 */
[----:B------:R-:W-:Y:S01]  /*0b50*/  SHF.R.U32.HI R25, RZ, 0x5, R32 ;  /* 0x00000005ff197819 */ /* 0x000fe20000011620 */
[----:B------:R0:W2:Y:S01]  /*0b60*/  MUFU.EX2 R19, R36 ;  /* 0x0000002400137308 */ /* 0x0000a20000000800 */
[----:B------:R-:W-:-:S02]  /*0b70*/  LOP3.LUT P3, RZ, R32, 0x1f, RZ, 0xc0, !PT ;  /* 0x0000001f20ff7812 */ /* 0x000fc4000786c0ff */
[----:B-1----:R-:W-:Y:S01]  /*0b80*/  MOV R24, UR4 ;  /* 0x0000000400187c02 */ /* 0x002fe20008000f00 */
[----:B------:R-:W-:-:S03]  /*0b90*/  @!P4 FMUL R37, R37, 0.5 ;  /* 0x3f0000002525c820 */ /* 0x000fc60000400000 */
[----:B------:R-:W-:Y:S02]  /*0ba0*/  PRMT R24, R24, 0x8880, RZ ;  /* 0x0000888018187816 */ /* 0x000fe400000000ff */
[----:B0-----:R-:W-:Y:S02]  /*0bb0*/  SGXT.U32 R36, R25, 0x1 ;  /* 0x000000011924781a */ /* 0x001fe40000000000 */
[----:B------:R-:W-:-:S04]  /*0bc0*/  SHF.L.U32 R25, R30, 0x1, RZ ;  /* 0x000000011e197819 */ /* 0x000fc800000006ff */
[----:B------:R-:W-:Y:S02]  /*0bd0*/  LOP3.LUT R33, R25, R36, RZ, 0xfc, !PT ;  /* 0x0000002419217212 */ /* 0x000fe400078efcff */
[----:B------:R-:W-:Y:S01]  /*0be0*/  PRMT R36, R24, 0x7710, RZ ;  /* 0x0000771018247816 */ /* 0x000fe200000000ff */
[----:B------:R0:W1:Y:S04]  /*0bf0*/  MUFU.EX2 R0, R37 ;  /* 0x0000002500007308 */ /* 0x0000680000000800 */
[----:B------:R3:W-:Y:S01]  /*0c00*/  @!P3 STS.U8 [R33], R36 ;  /* 0x000000242100b388 */ /* 0x0007e20000000000 */
[----:B------:R-:W-:Y:S01]  /*0c10*/  FMUL R34, R34, 1.4426950216293334961 ;  /* 0x3fb8aa3b22227820 */ /* 0x000fe20000400000 */
[----:B--2---:R-:W-:Y:S01]  /*0c20*/  @!P2 FMUL R19, R19, R19 ;  /* 0x000000131313a220 */ /* 0x004fe20000400000 */
[----:B------:R-:W-:Y:S01]  /*0c30*/  ISETP.GE.U32.AND P2, PT, R32, 0x10, PT ;  /* 0x000000102000780c */ /* 0x000fe20003f46070 */
[----:B------:R-:W-:Y:S01]  /*0c40*/  BAR.SYNC.DEFER_BLOCKING 0x0 ;  /* 0x0000000000007b1d */ /* 0x000fe20000010000 */
[----:B------:R-:W-:-:S04]  /*0c50*/  FADD R18, R18, -R23 ;  /* 0x8000001712127221 */ /* 0x000fc80000000000 */
[----:B0-----:R-:W-:Y:S01]  /*0c60*/  FMUL R37, R18, 1.4426950216293334961 ;  /* 0x3fb8aa3b12257820 */ /* 0x001fe20000400000 */
[----:B-1----:R-:W-:Y:S01]  /*0c70*/  @!P4 FMUL R0, R0, R0 ;  /* 0x000000000000c220 */ /* 0x002fe20000400000 */
[----:B------:R-:W-:Y:S02]  /*0c80*/  FSETP.GEU.AND P4, PT, R34, -126, PT ;  /* 0xc2fc00002200780b */ /* 0x000fe40003f8e000 */
[----:B------:R-:W-:Y:S02]  /*0c90*/  FSEL R19, R19, 1, P6 ;  /* 0x3f80000013137808 */ /* 0x000fe40003000000 */
[----:B------:R-:W-:Y:S02]  /*0ca0*/  FSEL R18, R0, 1, P6 ;  /* 0x3f80000000127808 */ /* 0x000fe40003000000 */
[----:B------:R-:W-:Y:S01]  /*0cb0*/  FSETP.GEU.AND P6, PT, R37, -126, PT ;  /* 0xc2fc00002500780b */ /* 0x000fe20003fce000 */
[----:B------:R-:W0:Y:S06]  /*0cc0*/  @!P2 LDS.U8 R31, [R32] ;  /* 0x00000000201fa984 */ /* 0x000e2c0000000000 */
[----:B------:R-:W-:-:S04]  /*0cd0*/  @!P4 FMUL R34, R34, 0.5 ;  /* 0x3f0000002222c820 */ /* 0x000fc80000400000 */
[----:B------:R-:W1:Y:S02]  /*0ce0*/  MUFU.EX2 R24, R34 ;  /* 0x0000002200187308 */ /* 0x000e640000000800 */
[----:B------:R-:W-:Y:S01]  /*0cf0*/  @!P6 FMUL R37, R37, 0.5 ;  /* 0x3f0000002525e820 */ /* 0x000fe20000400000 */
[----:B------:R-:W-:-:S05]  /*0d00*/  FSEL R22, R22, 1, P5 ;  /* 0x3f80000016167808 */ /* 0x000fca0002800000 */
[----:B------:R-:W2:Y:S01]  /*0d10*/  MUFU.EX2 R0, R37 ;  /* 0x0000002500007308 */ /* 0x000ea20000000800 */
[----:B------:R-:W-:Y:S01]  /*0d20*/  FSETP.NEU.AND P5, PT, R23, -INF , PT ;  /* 0xff8000001700780b */ /* 0x000fe20003fad000 */
[C---:B------:R-:W-:Y:S01]  /*0d30*/  FADD R23, -R4.reuse, -INF ;  /* 0xff80000004177421 */ /* 0x040fe20000000100 */
[----:B------:R-:W-:Y:S01]  /*0d40*/  FADD R35, R4, -R4 ;  /* 0x8000000404237221 */ /* 0x000fe20000000000 */
[----:B-1----:R-:W-:Y:S01]  /*0d50*/  @!P4 FMUL R24, R24, R24 ;  /* 0x000000181818c220 */ /* 0x002fe20000400000 */
[----:B------:R-:W-:Y:S01]  /*0d60*/  FSETP.NEU.AND P4, PT, R4, -INF , PT ;  /* 0xff8000000400780b */ /* 0x000fe20003f8d000 */
[----:B------:R-:W-:Y:S01]  /*0d70*/  FMUL R4, R23, 1.4426950216293334961 ;  /* 0x3fb8aa3b17047820 */ /* 0x000fe20000400000 */
[----:B--2---:R-:W-:-:S04]  /*0d80*/  @!P6 FMUL R0, R0, R0 ;  /* 0x000000000000e220 */ /* 0x004fc80000400000 */
[C---:B------:R-:W-:Y:S01]  /*0d90*/  FSETP.GEU.AND P6, PT, R4.reuse, -126, PT ;  /* 0xc2fc00000400780b */ /* 0x040fe20003fce000 */
[----:B---3--:R-:W-:Y:S01]  /*0da0*/  FMUL R36, R35, 1.4426950216293334961 ;  /* 0x3fb8aa3b23247820 */ /* 0x008fe20000400000 */
[----:B0-----:R-:W0:Y:S11]  /*0db0*/  SHFL.BFLY PT, R34, R31, 0x1, 0x1f ;  /* 0x0c201f001f227f89 */ /* 0x001e3600000e0000 */
[----:B------:R-:W-:-:S04]  /*0dc0*/  @!P6 FMUL R4, R4, 0.5 ;  /* 0x3f0000000404e820 */ /* 0x000fc80000400000 */
[----:B------:R-:W1:Y:S01]  /*0dd0*/  MUFU.EX2 R35, R4 ;  /* 0x0000000400237308 */ /* 0x000e620000000800 */
[----:B------:R-:W-:Y:S01]  /*0de0*/  FADD R37, R16, -R9 ;  /* 0x8000000910257221 */ /* 0x000fe20000000000 */
[----:B-1----:R-:W-:Y:S01]  /*0df0*/  @!P6 FMUL R35, R35, R35 ;  /* 0x000000232323e220 */ /* 0x002fe20000400000 */
[----:B0-----:R-:W-:Y:S02]  /*0e00*/  LOP3.LUT R16, R31, R34, RZ, 0xfc, !PT ;  /* 0x000000221f107212 */ /* 0x001fe400078efcff */
[----:B------:R-:W-:Y:S02]  /*0e10*/  LOP3.LUT P6, RZ, R32, 0x3f1, RZ, 0xc0, !PT ;  /* 0x000003f120ff7812 */ /* 0x000fe400078cc0ff */
[----:B------:R-:W-:Y:S01]  /*0e20*/  PRMT R16, R16, 0x8880, RZ ;  /* 0x0000888010107816 */ /* 0x000fe200000000ff */
[----:B------:R-:W-:-:S03]  /*0e30*/  FMUL R34, R37, 1.4426950216293334961 ;  /* 0x3fb8aa3b25227820 */ /* 0x000fc60000400000 */
[----:B------:R-:W-:Y:S02]  /*0e40*/  PRMT R37, R16, 0x7710, RZ ;  /* 0x0000771010257816 */ /* 0x000fe400000000ff */
[----:B------:R-:W-:Y:S02]  /*0e50*/  FSEL R24, R24, 1, P5 ;  /* 0x3f80000018187808 */ /* 0x000fe40002800000 */
[----:B------:R-:W-:-:S03]  /*0e60*/  FSEL R23, R0, 1, P5 ;  /* 0x3f80000000177808 */ /* 0x000fc60002800000 */
[----:B------:R0:W-:Y:S04]  /*0e70*/  @!P6 STS.U8 [R32], R37 ;  /* 0x000000252000e388 */ /* 0x0001e80000000000 */
[----:B------:R-:W-:Y:S01]  /*0e80*/  BAR.SYNC.DEFER_BLOCKING 0x0 ;  /* 0x0000000000007b1d */ /* 0x000fe20000010000 */
[----:B------:R-:W-:-:S13]  /*0e90*/  FSETP.GEU.AND P5, PT, R36, -126, PT ;  /* 0xc2fc00002400780b */ /* 0x000fda0003fae000 */
[----:B------:R-:W-:-:S04]  /*0ea0*/  @!P5 FMUL R36, R36, 0.5 ;  /* 0x3f0000002424d820 */ /* 0x000fc80000400000 */
[----:B------:R-:W1:Y:S01]  /*0eb0*/  MUFU.EX2 R0, R36 ;  /* 0x0000002400007308 */ /* 0x000e620000000800 */
[----:B------:R-:W-:Y:S01]  /*0ec0*/  LDS.U8 R4, [R25] ;  /* 0x0000000019047984 */ /* 0x000fe20000000000 */
[----:B-1----:R-:W-:Y:S01]  /*0ed0*/  @!P5 FMUL R0, R0, R0 ;  /* 0x000000000000d220 */ /* 0x002fe20000400000 */
[----:B------:R-:W-:-:S03]  /*0ee0*/  FSETP.GEU.AND P5, PT, R34, -126, PT ;  /* 0xc2fc00002200780b */ /* 0x000fc60003fae000 */
[----:B------:R-:W-:Y:S01]  /*0ef0*/  FFMA R16, RZ, R35, R0 ;  /* 0x00000023ff107223 */ /* 0x000fe20000000000 */
[----:B------:R-:W-:Y:S01]  /*0f00*/  FADD R0, R12, -R9 ;  /* 0x800000090c007221 */ /* 0x000fe20000000000 */
[----:B------:R-:W-:Y:S01]  /*0f10*/  IMAD R12, R33, 0x3, R33 ;  /* 0x00000003210c7824 */ /* 0x000fe200078e0221 */
[----:B------:R-:W-:Y:S07]  /*0f20*/  BAR.SYNC.DEFER_BLOCKING 0x0 ;  /* 0x0000000000007b1d */ /* 0x000fee0000010000 */
[----:B------:R-:W-:Y:S01]  /*0f30*/  @!P5 FMUL R34, R34, 0.5 ;  /* 0x3f0000002222d820 */ /* 0x000fe20000400000 */
[----:B------:R-:W-:-:S03]  /*0f40*/  FMUL R36, R0, 1.4426950216293334961 ;  /* 0x3fb8aa3b00247820 */ /* 0x000fc60000400000 */
[----:B------:R-:W1:Y:S01]  /*0f50*/  MUFU.EX2 R31, R34 ;  /* 0x00000022001f7308 */ /* 0x000e620000000800 */
[----:B------:R-:W-:Y:S01]  /*0f60*/  FSEL R16, R16, 1, P4 ;  /* 0x3f80000010107808 */ /* 0x000fe20002000000 */
[----:B------:R2:W-:Y:S01]  /*0f70*/  @!P3 STS [R12], R15 ;  /* 0x0000000f0c00b388 */ /* 0x0005e20000000800 */
[----:B------:R-:W-:Y:S01]  /*0f80*/  FSETP.GEU.AND P4, PT, R36, -126, PT ;  /* 0xc2fc00002400780b */ /* 0x000fe20003f8e000 */
[----:B------:R-:W-:-:S04]  /*0f90*/  FADD R0, -R5, -INF ;  /* 0xff80000005007421 */ /* 0x000fc80000000100 */
[----:B------:R-:W-:Y:S01]  /*0fa0*/  FMUL R35, R0, 1.4426950216293334961 ;  /* 0x3fb8aa3b00237820 */ /* 0x000fe20000400000 */
[----:B0-----:R-:W-:Y:S01]  /*0fb0*/  IMAD R32, R32, 0x3, R32 ;  /* 0x0000000320207824 */ /* 0x001fe200078e0220 */
[----:B------:R-:W-:Y:S01]  /*0fc0*/  BAR.SYNC.DEFER_BLOCKING 0x0 ;  /* 0x0000000000007b1d */ /* 0x000fe20000010000 */
[----:B-1----:R-:W-:Y:S02]  /*0fd0*/  @!P5 FMUL R31, R31, R31 ;  /* 0x0000001f1f1fd220 */ /* 0x002fe40000400000 */
[----:B------:R-:W-:-:S03]  /*0fe0*/  FSETP.GEU.AND P5, PT, R35, -126, PT ;  /* 0xc2fc00002300780b */ /* 0x000fc60003fae000 */
[----:B------:R-:W-:-:S04]  /*0ff0*/  @!P4 FMUL R36, R36, 0.5 ;  /* 0x3f0000002424c820 */ /* 0x000fc80000400000 */
[----:B--2---:R-:W0:Y:S01]  /*1000*/  MUFU.EX2 R15, R36 ;  /* 0x00000024000f7308 */ /* 0x004e220000000800 */
[----:B------:R-:W1:Y:S05]  /*1010*/  @!P2 LDS R26, [R32] ;  /* 0x00000000201aa984 */ /* 0x000e6a0000000800 */
[----:B------:R-:W-:-:S04]  /*1020*/  @!P5 FMUL R35, R35, 0.5 ;  /* 0x3f0000002323d820 */ /* 0x000fc80000400000 */
[----:B------:R-:W2:Y:S01]  /*1030*/  MUFU.EX2 R33, R35 ;  /* 0x0000002300217308 */ /* 0x000ea20000000800 */
[----:B0-----:R-:W-:Y:S01]  /*1040*/  @!P4 FMUL R15, R15, R15 ;  /* 0x0000000f0f0fc220 */ /* 0x001fe20000400000 */
[C---:B------:R-:W-:Y:S01]  /*1050*/  FSETP.NEU.AND P4, PT, R5.reuse, -INF , PT ;  /* 0xff8000000500780b */ /* 0x040fe20003f8d000 */
[----:B------:R-:W-:-:S04]  /*1060*/  FADD R5, R5, -R5 ;  /* 0x8000000505057221 */ /* 0x000fc80000000000 */
[----:B------:R-:W-:Y:S01]  /*1070*/  FMUL R5, R5, 1.4426950216293334961 ;  /* 0x3fb8aa3b05057820 */ /* 0x000fe20000400000 */
[----:B--2---:R-:W-:-:S04]  /*1080*/  @!P5 FMUL R33, R33, R33 ;  /* 0x000000212121d220 */ /* 0x004fc80000400000 */
[----:B------:R-:W-:-:S13]  /*1090*/  FSETP.GEU.AND P5, PT, R5, -126, PT ;  /* 0xc2fc00000500780b */ /* 0x000fda0003fae000 */
[----:B------:R-:W-:Y:S01]  /*10a0*/  @!P5 FMUL R5, R5, 0.5 ;  /* 0x3f0000000505d820 */ /* 0x000fe20000400000 */
[----:B-1----:R-:W0:Y:S03]  /*10b0*/  SHFL.BFLY PT, R37, R26, 0x1, 0x1f ;  /* 0x0c201f001a257f89 */ /* 0x002e2600000e0000 */
[----:B------:R-:W1:Y:S02]  /*10c0*/  MUFU.EX2 R0, R5 ;  /* 0x0000000500007308 */ /* 0x000e640000000800 */
[----:B-1----:R-:W-:Y:S01]  /*10d0*/  @!P5 FMUL R0, R0, R0 ;  /* 0x000000000000d220 */ /* 0x002fe20000400000 */
[----:B0-----:R-:W-:-:S04]  /*10e0*/  FSETP.GT.AND P5, PT, R26, R37, PT ;  /* 0x000000251a00720b */ /* 0x001fc80003fa4000 */
[C---:B------:R-:W-:Y:S02]  /*10f0*/  SEL R37, R26.reuse, R37, P5 ;  /* 0x000000251a257207 */ /* 0x040fe40002800000 */
[----:B------:R-:W-:-:S04]  /*1100*/  FSETP.NAN.AND P5, PT, R26, R26, PT ;  /* 0x0000001a1a00720b */ /* 0x000fc80003fa8000 */
[----:B------:R-:W-:-:S05]  /*1110*/  SEL R37, R26, R37, P5 ;  /* 0x000000251a257207 */ /* 0x000fca0002800000 */
[----:B------:R-:W-:Y:S01]  /*1120*/  @!P6 STS [R32], R37 ;  /* 0x000000252000e388 */ /* 0x000fe20000000800 */
[----:B------:R-:W-:Y:S01]  /*1130*/  IMAD R25, R30, 0x6, R25 ;  /* 0x000000061e197824 */ /* 0x000fe200078e0219 */
[----:B------:R-:W-:Y:S01]  /*1140*/  FADD R14, R14, -R10 ;  /* 0x8000000a0e0e7221 */ /* 0x000fe20000000000 */
[----:B------:R-:W-:Y:S01]  /*1150*/  FFMA R33, RZ, R33, R0 ;  /* 0x00000021ff217223 */ /* 0x000fe20000000000 */
[----:B------:R-:W-:Y:S01]  /*1160*/  BAR.SYNC.DEFER_BLOCKING 0x0 ;  /* 0x0000000000007b1d */ /* 0x000fe20000010000 */
[----:B------:R-:W-:Y:S01]  /*1170*/  FSETP.NEU.AND P5, PT, R9, -INF , PT ;  /* 0xff8000000900780b */ /* 0x000fe20003fad000 */
[----:B------:R-:W-:Y:S01]  /*1180*/  FMUL R9, R14, 1.4426950216293334961 ;  /* 0x3fb8aa3b0e097820 */ /* 0x000fe20000400000 */
[----:B------:R-:W-:Y:S02]  /*1190*/  FADD R13, R13, -R10 ;  /* 0x8000000a0d0d7221 */ /* 0x000fe40000000000 */
[----:B------:R-:W-:Y:S02]  /*11a0*/  FSEL R31, R31, 1, P5 ;  /* 0x3f8000001f1f7808 */ /* 0x000fe40002800000 */
[----:B------:R-:W-:Y:S01]  /*11b0*/  FSEL R14, R15, 1, P5 ;  /* 0x3f8000000f0e7808 */ /* 0x000fe20002800000 */
[----:B------:R-:W-:Y:S01]  /*11c0*/  FMUL R26, R13, 1.4426950216293334961 ;  /* 0x3fb8aa3b0d1a7820 */ /* 0x000fe20000400000 */
[----:B------:R-:W-:-:S02]  /*11d0*/  FSETP.GEU.AND P5, PT, R9, -126, PT ;  /* 0xc2fc00000900780b */ /* 0x000fc40003fae000 */
[----:B------:R-:W-:Y:S02]  /*11e0*/  FSEL R5, R33, 1, P4 ;  /* 0x3f80000021057808 */ /* 0x000fe40002000000 */
[----:B------:R-:W-:Y:S01]  /*11f0*/  FSETP.GEU.AND P4, PT, R26, -126, PT ;  /* 0xc2fc00001a00780b */ /* 0x000fe20003f8e000 */
[----:B------:R-:W0:Y:S08]  /*1200*/  LDS R0, [R25] ;  /* 0x0000000019007984 */ /* 0x000e300000000800 */
[----:B------:R-:W-:-:S04]  /*1210*/  @!P5 FMUL R9, R9, 0.5 ;  /* 0x3f0000000909d820 */ /* 0x000fc80000400000 */
[----:B------:R-:W-:Y:S01]  /*1220*/  @!P4 FMUL R26, R26, 0.5 ;  /* 0x3f0000001a1ac820 */ /* 0x000fe20000400000 */
[----:B------:R-:W-:Y:S01]  /*1230*/  FSEL R22, R22, RZ, !P1 ;  /* 0x000000ff16167208 */ /* 0x000fe20004800000 */
[----:B------:R-:W-:Y:S06]  /*1240*/  BAR.SYNC.DEFER_BLOCKING 0x0 ;  /* 0x0000000000007b1d */ /* 0x000fec0000010000 */
[----:B------:R-:W1:Y:S08]  /*1250*/  MUFU.EX2 R13, R9 ;  /* 0x00000009000d7308 */ /* 0x000e700000000800 */
[----:B------:R-:W2:Y:S01]  /*1260*/  MUFU.EX2 R15, R26 ;  /* 0x0000001a000f7308 */ /* 0x000ea20000000800 */
[----:B-1----:R-:W-:Y:S01]  /*1270*/  @!P5 FMUL R13, R13, R13 ;  /* 0x0000000d0d0dd220 */ /* 0x002fe20000400000 */
[----:B------:R-:W-:Y:S01]  /*1280*/  FSETP.NEU.AND P5, PT, R10, -INF , PT ;  /* 0xff8000000a00780b */ /* 0x000fe20003fad000 */
[----:B--2---:R-:W-:Y:S01]  /*1290*/  @!P4 FMUL R15, R15, R15 ;  /* 0x0000000f0f0fc220 */ /* 0x004fe20000400000 */
[--C-:B0-----:R-:W-:Y:S01]  /*12a0*/  FADD R10, R6, -R0.reuse ;  /* 0x80000000060a7221 */ /* 0x101fe20000000000 */
[----:B------:R-:W-:Y:S01]  /*12b0*/  FADD R11, R11, -R0 ;  /* 0x800000000b0b7221 */ /* 0x000fe20000000000 */
[----:B------:R-:W-:-:S02]  /*12c0*/  FSETP.NEU.AND P4, PT, R0, -INF , PT ;  /* 0xff8000000000780b */ /* 0x000fc40003f8d000 */
[----:B------:R-:W-:Y:S01]  /*12d0*/  FMUL R10, R10, 1.4426950216293334961 ;  /* 0x3fb8aa3b0a0a7820 */ /* 0x000fe20000400000 */
[--C-:B------:R-:W-:Y:S01]  /*12e0*/  FADD R8, R8, -R0.reuse ;  /* 0x8000000008087221 */ /* 0x100fe20000000000 */
[----:B------:R-:W-:Y:S01]  /*12f0*/  FADD R9, R7, -R0 ;  /* 0x8000000007097221 */ /* 0x000fe20000000000 */
[----:B------:R-:W-:Y:S01]  /*1300*/  FSEL R6, R13, 1, P5 ;  /* 0x3f8000000d067808 */ /* 0x000fe20002800000 */
[----:B------:R-:W-:Y:S01]  /*1310*/  FMUL R11, R11, 1.4426950216293334961 ;  /* 0x3fb8aa3b0b0b7820 */ /* 0x000fe20000400000 */
[----:B------:R-:W-:Y:S01]  /*1320*/  FSEL R13, R10, RZ, P4 ;  /* 0x000000ff0a0d7208 */ /* 0x000fe20002000000 */
[----:B------:R-:W-:Y:S01]  /*1330*/  FMUL R8, R8, 1.4426950216293334961 ;  /* 0x3fb8aa3b08087820 */ /* 0x000fe20000400000 */
[----:B------:R-:W-:Y:S01]  /*1340*/  FMUL R9, R9, 1.4426950216293334961 ;  /* 0x3fb8aa3b09097820 */ /* 0x000fe20000400000 */
[----:B------:R-:W-:Y:S02]  /*1350*/  FSEL R7, R15, 1, P5 ;  /* 0x3f8000000f077808 */ /* 0x000fe40002800000 */
[----:B------:R-:W-:-:S02]  /*1360*/  FSETP.GEU.AND P5, PT, R13, -126, PT ;  /* 0xc2fc00000d00780b */ /* 0x000fc40003fae000 */
[----:B------:R-:W-:Y:S02]  /*1370*/  FSEL R11, R11, RZ, P4 ;  /* 0x000000ff0b0b7208 */ /* 0x000fe40002000000 */
[----:B------:R-:W-:Y:S02]  /*1380*/  FSEL R15, R8, RZ, P4 ;  /* 0x000000ff080f7208 */ /* 0x000fe40002000000 */
[----:B------:R-:W-:Y:S02]  /*1390*/  FSEL R26, R9, RZ, P4 ;  /* 0x000000ff091a7208 */ /* 0x000fe40002000000 */
[----:B------:R-:W-:-:S05]  /*13a0*/  FSETP.GEU.AND P4, PT, R11, -126, PT ;  /* 0xc2fc00000b00780b */ /* 0x000fca0003f8e000 */
[----:B------:R-:W-:-:S04]  /*13b0*/  @!P5 FMUL R13, R13, 0.5 ;  /* 0x3f0000000d0dd820 */ /* 0x000fc80000400000 */
[----:B------:R-:W0:Y:S04]  /*13c0*/  MUFU.EX2 R9, R13 ;  /* 0x0000000d00097308 */ /* 0x000e280000000800 */
[----:B------:R-:W-:-:S04]  /*13d0*/  @!P4 FMUL R11, R11, 0.5 ;  /* 0x3f0000000b0bc820 */ /* 0x000fc80000400000 */
[----:B------:R-:W1:Y:S01]  /*13e0*/  MUFU.EX2 R10, R11 ;  /* 0x0000000b000a7308 */ /* 0x000e620000000800 */
[----:B0-----:R-:W-:Y:S01]  /*13f0*/  @!P5 FMUL R9, R9, R9 ;  /* 0x000000090909d220 */ /* 0x001fe20000400000 */
[----:B------:R-:W-:Y:S01]  /*1400*/  FSETP.GEU.AND P5, PT, R15, -126, PT ;  /* 0xc2fc00000f00780b */ /* 0x000fe20003fae000 */
[----:B-1----:R-:W-:Y:S01]  /*1410*/  @!P4 FMUL R10, R10, R10 ;  /* 0x0000000a0a0ac220 */ /* 0x002fe20000400000 */
[----:B------:R-:W-:-:S11]  /*1420*/  FSETP.GEU.AND P4, PT, R26, -126, PT ;  /* 0xc2fc00001a00780b */ /* 0x000fd60003f8e000 */
[----:B------:R-:W-:Y:S01]  /*1430*/  @!P5 FMUL R15, R15, 0.5 ;  /* 0x3f0000000f0fd820 */ /* 0x000fe20000400000 */
[----:B------:R-:W-:-:S05]  /*1440*/  FSEL R8, R5, RZ, !P1 ;  /* 0x000000ff05087208 */ /* 0x000fca0004800000 */
[----:B------:R-:W0:Y:S01]  /*1450*/  MUFU.EX2 R15, R15 ;  /* 0x0000000f000f7308 */ /* 0x000e220000000800 */
[----:B------:R-:W-:Y:S01]  /*1460*/  @!P4 FMUL R26, R26, 0.5 ;  /* 0x3f0000001a1ac820 */ /* 0x000fe20000400000 */
[----:B------:R-:W-:Y:S01]  /*1470*/  FSEL R5, R16, RZ, !P1 ;  /* 0x000000ff10057208 */ /* 0x000fe20004800000 */
[----:B------:R-:W-:-:S05]  /*1480*/  @P0 FFMA R8, R8, R6, R7 ;  /* 0x0000000608080223 */ /* 0x000fca0000000007 */
[----:B------:R-:W1:Y:S01]  /*1490*/  MUFU.EX2 R26, R26 ;  /* 0x0000001a001a7308 */ /* 0x000e620000000800 */
[----:B------:R-:W-:Y:S01]  /*14a0*/  @P0 FFMA R5, R5, R31, R14 ;  /* 0x0000001f05050223 */ /* 0x000fe2000000000e */
[----:B------:R-:W-:Y:S01]  /*14b0*/  FMUL R8, R8, R9 ;  /* 0x0000000908087220 */ /* 0x000fe20000400000 */
[----:B------:R-:W-:Y:S01]  /*14c0*/  FSEL R17, R17, RZ, !P1 ;  /* 0x000000ff11117208 */ /* 0x000fe20004800000 */
[----:B------:R-:W-:Y:S02]  /*14d0*/  @P0 FFMA R22, R22, R24, R23 ;  /* 0x0000001816160223 */ /* 0x000fe40000000017 */
[----:B------:R-:W-:Y:S01]  /*14e0*/  FFMA R5, R5, R10, R8 ;  /* 0x0000000a05057223 */ /* 0x000fe20000000008 */
[----:B0-----:R-:W-:Y:S01]  /*14f0*/  @!P5 FMUL R15, R15, R15 ;  /* 0x0000000f0f0fd220 */ /* 0x001fe20000400000 */
[----:B------:R-:W-:-:S03]  /*1500*/  @P0 FFMA R17, R17, R19, R18 ;  /* 0x0000001311110223 */ /* 0x000fc60000000012 */
[----:B------:R-:W-:Y:S01]  /*1510*/  FFMA R5, R22, R15, R5 ;  /* 0x0000000f16057223 */ /* 0x000fe20000000005 */
[----:B-1----:R-:W-:-:S04]  /*1520*/  @!P4 FMUL R26, R26, R26 ;  /* 0x0000001a1a1ac220 */ /* 0x002fc80000400000 */
[----:B------:R-:W-:-:S05]  /*1530*/  FFMA R5, R17, R26, R5 ;  /* 0x0000001a11057223 */ /* 0x000fca0000000005 */
[----:B------:R-:W0:Y:S02]  /*1540*/  SHFL.BFLY PT, R6, R5, 0x10, 0x1f ;  /* 0x0e001f0005067f89 */ /* 0x000e2400000e0000 */
[----:B0-----:R-:W-:-:S05]  /*1550*/  FADD R6, R5, R6 ;  /* 0x0000000605067221 */ /* 0x001fca0000000000 */
        /* <DEDUP_REMOVED lines=8> */
[----:B------:R-:W-:Y:S04]  /*15e0*/  @!P3 STS [R12], R11 ;  /* 0x0000000b0c00b388 */ /* 0x000fe80000000800 */
[----:B------:R-:W-:Y:S06]  /*15f0*/  BAR.SYNC.DEFER_BLOCKING 0x0 ;  /* 0x0000000000007b1d */ /* 0x000fec0000010000 */
[----:B------:R-:W0:Y:S01]  /*1600*/  @!P2 LDS R29, [R32] ;  /* 0x00000000201da984 */ /* 0x000e220000000800 */
[----:B------:R-:W-:Y:S01]  /*1610*/  @!P1 MOV R6, 0x0 ;  /* 0x0000000000069802 */ /* 0x000fe20000000f00 */
[----:B------:R-:W-:Y:S01]  /*1620*/  @!P1 IMAD.MOV.U32 R19, RZ, RZ, 0x12f00000 ;  /* 0x12f00000ff139424 */ /* 0x000fe200078e00ff */
[----:B------:R-:W-:-:S02]  /*1630*/  @!P1 MOV R7, 0x12f00000 ;  /* 0x12f0000000079802 */ /* 0x000fc40000000f00 */
[----:B------:R-:W-:Y:S01]  /*1640*/  @!P1 MOV R18, 0x0 ;  /* 0x0000000000129802 */ /* 0x000fe20000000f00 */
[----:B------:R1:W2:Y:S01]  /*1650*/  @!P1 R2UR UR4, R6 ;  /* 0x00000000060493c2 */ /* 0x0002a200000e0000 */
[----:B0-----:R-:W0:Y:S07]  /*1660*/  SHFL.BFLY PT, R10, R29, 0x1, 0x1f ;  /* 0x0c201f001d0a7f89 */ /* 0x001e2e00000e0000 */
[----:B------:R1:W2:Y:S08]  /*1670*/  @!P1 R2UR UR5, R7 ;  /* 0x00000000070593c2 */ /* 0x0002b000000e0000 */
[----:B------:R-:W3:Y:S08]  /*1680*/  @!P1 R2UR UR6, R18 ;  /* 0x00000000120693c2 */ /* 0x000ef000000e0000 */
[----:B------:R-:W3:Y:S01]  /*1690*/  @!P1 R2UR UR7, R19 ;  /* 0x00000000130793c2 */ /* 0x000ee200000e0000 */
[----:B0-----:R-:W-:-:S05]  /*16a0*/  FADD R5, R29, R10 ;  /* 0x0000000a1d057221 */ /* 0x001fca0000000000 */
[----:B------:R-:W-:Y:S04]  /*16b0*/  @!P6 STS [R32], R5 ;  /* 0x000000052000e388 */ /* 0x000fe80000000800 */
[----:B------:R-:W-:Y:S01]  /*16c0*/  BAR.SYNC.DEFER_BLOCKING 0x0 ;  /* 0x0000000000007b1d */ /* 0x000fe20000010000 */
[----:B------:R-:W-:Y:S01]  /*16d0*/  MOV R16, 0x4 ;  /* 0x0000000400107802 */ /* 0x000fe20000000f00 */
[----:B------:R-:W-:Y:S01]  /*16e0*/  CS2R R8, SRZ ;  /* 0x0000000000087805 */ /* 0x000fe2000001ff00 */
[----:B------:R-:W-:Y:S01]  /*16f0*/  CS2R R10, SRZ ;  /* 0x00000000000a7805 */ /* 0x000fe2000001ff00 */
[----:B------:R-:W-:Y:S01]  /*1700*/  CS2R R12, SRZ ;  /* 0x00000000000c7805 */ /* 0x000fe2000001ff00 */
[----:B------:R-:W-:Y:S01]  /*1710*/  CS2R R14, SRZ ;  /* 0x00000000000e7805 */ /* 0x000fe2000001ff00 */
[----:B-1----:R-:W-:-:S03]  /*1720*/  IMAD.WIDE R6, R28, R16, c[0x0][0x168] ;  /* 0x00005a001c067625 */ /* 0x002fc600078e0210 */
[----:B--2---:R-:W2:Y:S04]  /*1730*/  @!P1 LDG.E.EF.128 R8, desc[UR4][R2.64] ;  /* 0x0000000402089981 */ /* 0x004ea8200c0e1d00 */
[----:B---3--:R0:W2:Y:S04]  /*1740*/  @!P1 LDG.E.EF.128 R12, desc[UR6][R6.64] ;  /* 0x00000006060c9981 */ /* 0x0080a8200c0e1d00 */
[----:B------:R-:W1:Y:S02]  /*1750*/  LDS R25, [R25] ;  /* 0x0000000019197984 */ /* 0x000e640000000800 */
[----:B-1----:R-:W-:Y:S01]  /*1760*/  FSETP.GT.AND P4, PT, |R25|, 8.50705917302346158658e+37, PT ;  /* 0x7e8000001900780b */ /* 0x002fe20003f84200 */
[----:B0-----:R-:W-:Y:S01]  /*1770*/  CS2R R6, SRZ ;  /* 0x0000000000067805 */ /* 0x001fe2000001ff00 */
[----:B------:R-:W-:Y:S01]  /*1780*/  IMAD.WIDE R28, R28, R16, c[0x0][0x170] ;  /* 0x00005c001c1c7625 */ /* 0x000fe200078e0210 */
[----:B------:R-:W-:Y:S01]  /*1790*/  ULDC.64 UR4, c[0x0][0x118] ;  /* 0x0000460000047ab9 */ /* 0x000fe20000000a00 */
[----:B--2---:R-:W-:-:S04]  /*17a0*/  FADD R17, R12, R8 ;  /* 0x000000080c117221 */ /* 0x004fc80000000000 */
[----:B------:R-:W-:-:S04]  /*17b0*/  FADD R17, -R0, R17 ;  /* 0x0000001100117221 */ /* 0x000fc80000000100 */
[----:B------:R-:W-:-:S05]  /*17c0*/  FMUL R17, R17, 1.4426950216293334961 ;  /* 0x3fb8aa3b11117820 */ /* 0x000fca0000400000 */
[----:B------:R-:W-:Y:S01]  /*17d0*/  FSETP.GEU.AND P5, PT, R17, -126, PT ;  /* 0xc2fc00001100780b */ /* 0x000fe20003fae000 */
[----:B------:R-:W-:Y:S01]  /*17e0*/  FADD R9, R13, R9 ;  /* 0x000000090d097221 */ /* 0x000fe20000000000 */
[----:B------:R-:W-:Y:S01]  /*17f0*/  FADD R5, R14, R10 ;  /* 0x0000000a0e057221 */ /* 0x000fe20000000000 */
[----:B------:R-:W-:Y:S02]  /*1800*/  FADD R11, R15, R11 ;  /* 0x0000000b0f0b7221 */ /* 0x000fe40000000000 */
[C---:B------:R-:W-:Y:S01]  /*1810*/  FADD R9, -R0.reuse, R9 ;  /* 0x0000000900097221 */ /* 0x040fe20000000100 */
[C---:B------:R-:W-:Y:S01]  /*1820*/  FADD R5, -R0.reuse, R5 ;  /* 0x0000000500057221 */ /* 0x040fe20000000100 */
[----:B------:R-:W-:Y:S02]  /*1830*/  FADD R11, -R0, R11 ;  /* 0x0000000b000b7221 */ /* 0x000fe40000000100 */
[----:B------:R-:W-:-:S04]  /*1840*/  FMUL R9, R9, 1.4426950216293334961 ;  /* 0x3fb8aa3b09097820 */ /* 0x000fc80000400000 */
[----:B------:R-:W-:Y:S01]  /*1850*/  @!P5 FMUL R17, R17, 0.5 ;  /* 0x3f0000001111d820 */ /* 0x000fe20000400000 */
[----:B------:R-:W-:Y:S01]  /*1860*/  FMUL R5, R5, 1.4426950216293334961 ;  /* 0x3fb8aa3b05057820 */ /* 0x000fe20000400000 */
[----:B------:R-:W-:Y:S02]  /*1870*/  FMUL R8, R11, 1.4426950216293334961 ;  /* 0x3fb8aa3b0b087820 */ /* 0x000fe40000400000 */
[----:B------:R-:W0:Y:S01]  /*1880*/  MUFU.EX2 R3, R17 ;  /* 0x0000001100037308 */ /* 0x000e220000000800 */
[----:B------:R-:W-:Y:S02]  /*1890*/  FSETP.GEU.AND P6, PT, R9, -126, PT ;  /* 0xc2fc00000900780b */ /* 0x000fe40003fce000 */
[----:B------:R-:W-:Y:S02]  /*18a0*/  FSETP.GEU.AND P2, PT, R5, -126, PT ;  /* 0xc2fc00000500780b */ /* 0x000fe40003f4e000 */
[----:B------:R-:W-:-:S09]  /*18b0*/  FSETP.GEU.AND P3, PT, R8, -126, PT ;  /* 0xc2fc00000800780b */ /* 0x000fd20003f6e000 */
[----:B------:R-:W-:Y:S01]  /*18c0*/  @!P6 FMUL R9, R9, 0.5 ;  /* 0x3f0000000909e820 */ /* 0x000fe20000400000 */
[----:B0-----:R-:W-:Y:S01]  /*18d0*/  @!P5 FMUL R3, R3, R3 ;  /* 0x000000030303d220 */ /* 0x001fe20000400000 */
[----:B------:R-:W-:Y:S01]  /*18e0*/  FSETP.GEU.AND P5, PT, |R25|, 1.175494350822287508e-38, PT ;  /* 0x008000001900780b */ /* 0x000fe20003fae200 */
[----:B------:R-:W-:Y:S01]  /*18f0*/  @!P2 FMUL R5, R5, 0.5 ;  /* 0x3f0000000505a820 */ /* 0x000fe20000400000 */
[----:B------:R-:W-:Y:S01]  /*1900*/  @!P3 FMUL R8, R8, 0.5 ;  /* 0x3f0000000808b820 */ /* 0x000fe20000400000 */
[----:B------:R-:W0:Y:S01]  /*1910*/  MUFU.EX2 R15, R9 ;  /* 0x00000009000f7308 */ /* 0x000e220000000800 */
[----:B------:R-:W-:-:S07]  /*1920*/  @P4 FMUL R25, R25, 0.25 ;  /* 0x3e80000019194820 */ /* 0x000fce0000400000 */
[----:B------:R-:W1:Y:S08]  /*1930*/  MUFU.EX2 R19, R5 ;  /* 0x0000000500137308 */ /* 0x000e700000000800 */
[----:B------:R-:W2:Y:S01]  /*1940*/  MUFU.EX2 R17, R8 ;  /* 0x0000000800117308 */ /* 0x000ea20000000800 */
[----:B------:R-:W-:Y:S01]  /*1950*/  @!P5 FMUL R25, R25, 16777216 ;  /* 0x4b8000001919d820 */ /* 0x000fe20000400000 */
[----:B------:R-:W-:-:S02]  /*1960*/  @P0 MOV R10, 0x0 ;  /* 0x00000000000a0802 */ /* 0x000fc40000000f00 */
[----:B------:R-:W-:Y:S02]  /*1970*/  @P0 MOV R11, 0x12f00000 ;  /* 0x12f00000000b0802 */ /* 0x000fe40000000f00 */
[----:B------:R-:W-:Y:S02]  /*1980*/  @P0 MOV R12, 0x0 ;  /* 0x00000000000c0802 */ /* 0x000fe40000000f00 */
[----:B------:R-:W-:Y:S01]  /*1990*/  @P0 MOV R13, 0x12f00000 ;  /* 0x12f00000000d0802 */ /* 0x000fe20000000f00 */
[----:B------:R-:W3:Y:S01]  /*19a0*/  MUFU.RCP R2, R25 ;  /* 0x0000001900027308 */ /* 0x000ee20000001000 */
[----:B------:R4:W5:Y:S01]  /*19b0*/  @P0 R2UR UR6, R10 ;  /* 0x000000000a0603c2 */ /* 0x00096200000e0000 */
[----:B0-----:R-:W-:Y:S01]  /*19c0*/  @!P6 FMUL R15, R15, R15 ;  /* 0x0000000f0f0fe220 */ /* 0x001fe20000400000 */
[----:B-1----:R-:W-:Y:S01]  /*19d0*/  @!P2 FMUL R19, R19, R19 ;  /* 0x000000131313a220 */ /* 0x002fe20000400000 */
[----:B--2---:R-:W-:-:S05]  /*19e0*/  @!P3 FMUL R17, R17, R17 ;  /* 0x000000111111b220 */ /* 0x004fca0000400000 */
[----:B------:R4:W5:Y:S01]  /*19f0*/  @P0 R2UR UR7, R11 ;  /* 0x000000000b0703c2 */ /* 0x00096200000e0000 */
[----:B------:R-:W-:Y:S01]  /*1a00*/  @P4 FMUL R15, R15, 0.25 ;  /* 0x3e8000000f0f4820 */ /* 0x000fe20000400000 */
[----:B------:R-:W-:Y:S01]  /*1a10*/  @P4 FMUL R3, R3, 0.25 ;  /* 0x3e80000003034820 */ /* 0x000fe20000400000 */
[----:B------:R-:W-:-:S05]  /*1a20*/  @P4 FMUL R19, R19, 0.25 ;  /* 0x3e80000013134820 */ /* 0x000fca0000400000 */
[----:B------:R3:W0:Y:S01]  /*1a30*/  @P0 R2UR UR8, R12 ;  /* 0x000000000c0803c2 */ /* 0x00062200000e0000 */
[----:B------:R-:W-:-:S07]  /*1a40*/  @P4 FMUL R17, R17, 0.25 ;  /* 0x3e80000011114820 */ /* 0x000fce0000400000 */
[----:B------:R1:W0:Y:S01]  /*1a50*/  @P0 R2UR UR9, R13 ;  /* 0x000000000d0903c2 */ /* 0x00022200000e0000 */
[----:B------:R-:W-:Y:S01]  /*1a60*/  @!P5 FMUL R15, R15, 16777216 ;  /* 0x4b8000000f0fd820 */ /* 0x000fe20000400000 */
[----:B------:R-:W-:Y:S01]  /*1a70*/  @!P5 FMUL R3, R3, 16777216 ;  /* 0x4b8000000303d820 */ /* 0x000fe20000400000 */
[----:B------:R-:W-:Y:S01]  /*1a80*/  @!P5 FMUL R19, R19, 16777216 ;  /* 0x4b8000001313d820 */ /* 0x000fe20000400000 */
[----:B------:R-:W-:Y:S01]  /*1a90*/  @!P5 FMUL R17, R17, 16777216 ;  /* 0x4b8000001111d820 */ /* 0x000fe20000400000 */
[----:B------:R-:W-:Y:S01]  /*1aa0*/  ISETP.NE.AND P6, PT, R4, RZ, PT ;  /* 0x000000ff0400720c */ /* 0x000fe20003fc5270 */
[C---:B---3--:R-:W-:Y:S01]  /*1ab0*/  FMUL R12, R2.reuse, R3 ;  /* 0x00000003020c7220 */ /* 0x048fe20000400000 */
[C---:B------:R-:W-:Y:S01]  /*1ac0*/  FMUL R14, R2.reuse, R19 ;  /* 0x00000013020e7220 */ /* 0x040fe20000400000 */
[C---:B-1----:R-:W-:Y:S01]  /*1ad0*/  FMUL R13, R2.reuse, R15 ;  /* 0x0000000f020d7220 */ /* 0x042fe20000400000 */
[----:B------:R-:W-:Y:S01]  /*1ae0*/  FMUL R15, R2, R17 ;  /* 0x00000011020f7220 */ /* 0x000fe20000400000 */
[----:B------:R-:W-:Y:S01]  /*1af0*/  CS2R R4, SRZ ;  /* 0x0000000000047805 */ /* 0x000fe2000001ff00 */
[----:B------:R-:W-:Y:S01]  /*1b00*/  CS2R R8, SRZ ;  /* 0x0000000000087805 */ /* 0x000fe2000001ff00 */
[----:B----4-:R-:W-:Y:S01]  /*1b10*/  CS2R R10, SRZ ;  /* 0x00000000000a7805 */ /* 0x010fe2000001ff00 */
[----:B------:R-:W-:Y:S01]  /*1b20*/  SEL R12, R12, RZ, P6 ;  /* 0x000000ff0c0c7207 */ /* 0x000fe20003000000 */
[----:B------:R-:W-:Y:S01]  /*1b30*/  IMAD.WIDE R18, R27, R16, c[0x0][0x168] ;  /* 0x00005a001b127625 */ /* 0x000fe200078e0210 */
[----:B------:R-:W-:-:S02]  /*1b40*/  SEL R13, R13, RZ, P6 ;  /* 0x000000ff0d0d7207 */ /* 0x000fc40003000000 */
[----:B------:R-:W-:Y:S02]  /*1b50*/  SEL R14, R14, RZ, P6 ;  /* 0x000000ff0e0e7207 */ /* 0x000fe40003000000 */
[----:B------:R-:W-:-:S05]  /*1b60*/  SEL R15, R15, RZ, P6 ;  /* 0x000000ff0f0f7207 */ /* 0x000fca0003000000 */
[----:B------:R1:W-:Y:S04]  /*1b70*/  @!P1 STG.E.128 [R28.64], R12 ;  /* 0x0000000c1c009986 */ /* 0x0003e8000c101d04 */
[----:B-----5:R-:W2:Y:S04]  /*1b80*/  @P0 LDG.E.EF.128 R4, desc[UR6][R20.64] ;  /* 0x0000000614040981 */ /* 0x020ea8200c0e1d00 */
[----:B0-----:R-:W2:Y:S01]  /*1b90*/  @P0 LDG.E.EF.128 R8, desc[UR8][R18.64] ;  /* 0x0000000812080981 */ /* 0x001ea2200c0e1d00 */
[----:B------:R-:W-:Y:S01]  /*1ba0*/  IMAD.WIDE R16, R27, R16, c[0x0][0x170] ;  /* 0x00005c001b107625 */ /* 0x000fe200078e0210 */
[----:B--2---:R-:W-:-:S04]  /*1bb0*/  FADD R3, R8, R4 ;  /* 0x0000000408037221 */ /* 0x004fc80000000000 */
[----:B------:R-:W-:-:S04]  /*1bc0*/  FADD R3, -R0, R3 ;  /* 0x0000000300037221 */ /* 0x000fc80000000100 */
[----:B------:R-:W-:-:S05]  /*1bd0*/  FMUL R4, R3, 1.4426950216293334961 ;  /* 0x3fb8aa3b03047820 */ /* 0x000fca0000400000 */
[----:B------:R-:W-:Y:S01]  /*1be0*/  FSETP.GEU.AND P3, PT, R4, -126, PT ;  /* 0xc2fc00000400780b */ /* 0x000fe20003f6e000 */
[----:B------:R-:W-:Y:S01]  /*1bf0*/  FADD R5, R9, R5 ;  /* 0x0000000509057221 */ /* 0x000fe20000000000 */
[----:B------:R-:W-:Y:S01]  /*1c00*/  FADD R3, R10, R6 ;  /* 0x000000060a037221 */ /* 0x000fe20000000000 */
[----:B------:R-:W-:-:S10]  /*1c10*/  FADD R7, R11, R7 ;  /* 0x000000070b077221 */ /* 0x000fd40000000000 */
[----:B------:R-:W-:-:S04]  /*1c20*/  @!P3 FMUL R4, R4, 0.5 ;  /* 0x3f0000000404b820 */ /* 0x000fc80000400000 */
[----:B------:R-:W0:Y:S01]  /*1c30*/  MUFU.EX2 R9, R4 ;  /* 0x0000000400097308 */ /* 0x000e220000000800 */
[C---:B------:R-:W-:Y:S01]  /*1c40*/  FADD R5, -R0.reuse, R5 ;  /* 0x0000000500057221 */ /* 0x040fe20000000100 */
[C---:B------:R-:W-:Y:S01]  /*1c50*/  FADD R3, -R0.reuse, R3 ;  /* 0x0000000300037221 */ /* 0x040fe20000000100 */
[----:B------:R-:W-:Y:S02]  /*1c60*/  FADD R7, -R0, R7 ;  /* 0x0000000700077221 */ /* 0x000fe40000000100 */
[----:B------:R-:W-:Y:S01]  /*1c70*/  FMUL R5, R5, 1.4426950216293334961 ;  /* 0x3fb8aa3b05057820 */ /* 0x000fe20000400000 */
[----:B------:R-:W-:Y:S01]  /*1c80*/  FMUL R0, R3, 1.4426950216293334961 ;  /* 0x3fb8aa3b03007820 */ /* 0x000fe20000400000 */
[----:B------:R-:W-:-:S03]  /*1c90*/  FMUL R6, R7, 1.4426950216293334961 ;  /* 0x3fb8aa3b07067820 */ /* 0x000fc60000400000 */
[----:B------:R-:W-:Y:S02]  /*1ca0*/  FSETP.GEU.AND P2, PT, R5, -126, PT ;  /* 0xc2fc00000500780b */ /* 0x000fe40003f4e000 */
[----:B------:R-:W-:Y:S01]  /*1cb0*/  FSETP.GEU.AND P1, PT, R0, -126, PT ;  /* 0xc2fc00000000780b */ /* 0x000fe20003f2e000 */
[----:B0-----:R-:W-:Y:S01]  /*1cc0*/  @!P3 FMUL R9, R9, R9 ;  /* 0x000000090909b220 */ /* 0x001fe20000400000 */
[----:B------:R-:W-:-:S09]  /*1cd0*/  FSETP.GEU.AND P3, PT, R6, -126, PT ;  /* 0xc2fc00000600780b */ /* 0x000fd20003f6e000 */
[----:B------:R-:W-:Y:S02]  /*1ce0*/  @!P2 FMUL R5, R5, 0.5 ;  /* 0x3f0000000505a820 */ /* 0x000fe40000400000 */
[----:B------:R-:W-:Y:S02]  /*1cf0*/  @!P1 FMUL R0, R0, 0.5 ;  /* 0x3f00000000009820 */ /* 0x000fe40000400000 */
[----:B------:R-:W0:Y:S01]  /*1d00*/  MUFU.EX2 R3, R5 ;  /* 0x0000000500037308 */ /* 0x000e220000000800 */
[----:B------:R-:W-:-:S07]  /*1d10*/  @!P3 FMUL R6, R6, 0.5 ;  /* 0x3f0000000606b820 */ /* 0x000fce0000400000 */
[----:B------:R-:W2:Y:S08]  /*1d20*/  MUFU.EX2 R7, R0 ;  /* 0x0000000000077308 */ /* 0x000eb00000000800 */
[----:B------:R-:W3:Y:S01]  /*1d30*/  MUFU.EX2 R11, R6 ;  /* 0x00000006000b7308 */ /* 0x000ee20000000800 */
[----:B0-----:R-:W-:Y:S01]  /*1d40*/  @!P2 FMUL R3, R3, R3 ;  /* 0x000000030303a220 */ /* 0x001fe20000400000 */
[----:B------:R-:W-:Y:S01]  /*1d50*/  @P4 FMUL R9, R9, 0.25 ;  /* 0x3e80000009094820 */ /* 0x000fe20000400000 */
[----:B--2---:R-:W-:-:S02]  /*1d60*/  @!P1 FMUL R7, R7, R7 ;  /* 0x0000000707079220 */ /* 0x004fc40000400000 */
[----:B------:R-:W-:Y:S02]  /*1d70*/  @P4 FMUL R3, R3, 0.25 ;  /* 0x3e80000003034820 */ /* 0x000fe40000400000 */
[----:B------:R-:W-:Y:S01]  /*1d80*/  @P4 FMUL R7, R7, 0.25 ;  /* 0x3e80000007074820 */ /* 0x000fe20000400000 */
[----:B---3--:R-:W-:Y:S01]  /*1d90*/  @!P3 FMUL R11, R11, R11 ;  /* 0x0000000b0b0bb220 */ /* 0x008fe20000400000 */
[----:B------:R-:W-:-:S03]  /*1da0*/  @!P5 FMUL R9, R9, 16777216 ;  /* 0x4b8000000909d820 */ /* 0x000fc60000400000 */
[----:B------:R-:W-:Y:S01]  /*1db0*/  @P4 FMUL R11, R11, 0.25 ;  /* 0x3e8000000b0b4820 */ /* 0x000fe20000400000 */
[----:B------:R-:W-:Y:S01]  /*1dc0*/  @!P5 FMUL R3, R3, 16777216 ;  /* 0x4b8000000303d820 */ /* 0x000fe20000400000 */
[----:B------:R-:W-:Y:S02]  /*1dd0*/  @!P5 FMUL R7, R7, 16777216 ;  /* 0x4b8000000707d820 */ /* 0x000fe40000400000 */
[----:B------:R-:W-:Y:S01]  /*1de0*/  @!P5 FMUL R11, R11, 16777216 ;  /* 0x4b8000000b0bd820 */ /* 0x000fe20000400000 */
[C---:B------:R-:W-:Y:S01]  /*1df0*/  FMUL R9, R2.reuse, R9 ;  /* 0x0000000902097220 */ /* 0x040fe20000400000 */
[C---:B------:R-:W-:Y:S01]  /*1e00*/  FMUL R3, R2.reuse, R3 ;  /* 0x0000000302037220 */ /* 0x040fe20000400000 */
[C---:B------:R-:W-:Y:S01]  /*1e10*/  FMUL R7, R2.reuse, R7 ;  /* 0x0000000702077220 */ /* 0x040fe20000400000 */
[----:B------:R-:W-:Y:S02]  /*1e20*/  FMUL R2, R2, R11 ;  /* 0x0000000b02027220 */ /* 0x000fe40000400000 */
[----:B------:R-:W-:-:S02]  /*1e30*/  SEL R4, R9, RZ, P6 ;  /* 0x000000ff09047207 */ /* 0x000fc40003000000 */
[----:B------:R-:W-:Y:S02]  /*1e40*/  SEL R6, R7, RZ, P6 ;  /* 0x000000ff07067207 */ /* 0x000fe40003000000 */
[----:B------:R-:W-:Y:S02]  /*1e50*/  SEL R5, R3, RZ, P6 ;  /* 0x000000ff03057207 */ /* 0x000fe40003000000 */
[----:B------:R-:W-:Y:S01]  /*1e60*/  SEL R7, R2, RZ, P6 ;  /* 0x000000ff02077207 */ /* 0x000fe20003000000 */
[----:B------:R-:W-:Y:S06]  /*1e70*/  @!P0 EXIT ;  /* 0x000000000000894d */ /* 0x000fec0003800000 */
[----:B-1----:R-:W-:Y:S01]  /*1e80*/  STG.E.128 [R16.64], R4 ;  /* 0x0000000410007986 */ /* 0x002fe2000c101d04 */
[----:B------:R-:W-:Y:S05]  /*1e90*/  EXIT ;  /* 0x000000000000794d */ /* 0x000fea0003800000 */
.L_x_0:
[----:B------:R-:W-:-:S00]  /*1ea0*/  BRA `(.L_x_0) ;  /* 0xfffffff000007947 */ /* 0x000fc0000383ffff */
[----:B------:R-:W-:-:S00]  /*1eb0*/  NOP ;  /* 0x0000000000007918 */ /* 0x000fc00000000000 */
        /* <DEDUP_REMOVED lines=12> */
.L_x_1:


//--------------------- .nv.shared.triton_red_fused_9 --------------------------
	.section	.nv.shared.triton_red_fused_9,"aw",@nobits
	.sectionflags	@""
	.align	16
